	.target	sm_100a

	.elftype	@"ET_EXEC"


//--------------------- .note.nv.tkinfo           --------------------------
	.section	.note.nv.tkinfo,"",@"SHT_NOTE"
	.sectionflags	@"SHF_NOTE_NV_TKINFO"
	.tkinfo
        /*0018*/ 	.word	0x00000002
        /*0030*/ 	.string	""
        /*0030*/ 	.string	"ptxas"
        /*0030*/ 	.string	"Cuda compilation tools, release 13.0, V13.0.88"
        /*0030*/ 	.string	"Build cuda_13.0.r13.0/compiler.36424714_0"
        /*0030*/ 	.string	"-arch sm_100a -m 64 "



//--------------------- .note.nv.cuinfo           --------------------------
	.section	.note.nv.cuinfo,"",@"SHT_NOTE"
	.sectionflags	@"SHF_NOTE_NV_CUINFO"
        /*0018*/ 	.short	0x0002
        /*001a*/ 	.short	0x0064
        /*001c*/ 	.short	0x0082
	.zero		2


//--------------------- .nv.info                  --------------------------
	.section	.nv.info,"",@"SHT_CUDA_INFO"
	.align	4


	//----- nvinfo : EIATTR_REGCOUNT
	.align		4
        /*0000*/ 	.byte	0x04, 0x2f
        /*0002*/ 	.short	(.L_19 - .L_18)
	.align		4
.L_18:
        /*0004*/ 	.word	index@(_ZN7cutlass13device_kernelINS_4conv6kernel13ConvUniversalINS1_16ConvProblemShapeILNS1_8OperatorE1ELi3EEENS1_10collective14CollectiveConvINS1_47MainloopSm100TmaUmmaWarpSpecializedImplicitGemmILS5_1ELi36ELi3ELi1ELi2EN4cute5tupleIJNSA_1CILi2EEENSC_ILi1EEESE_EEEEENSB_IJNSC_ILi128EEENSC_ILi64EEENSB_IJSI_EEEEEENS_12float_e4m3_tESL_NSA_8TiledMMAINSA_8MMA_AtomIJNSA_10MMA_TraitsINSA_25SM100_MMA_F8F6F4_2x1SM_SSEJSL_SL_fSH_SI_NSA_17integral_constantINSA_4UMMA5MajorELSS_0EEENSQ_ISS_LSS_1EEENSQ_INSR_7ScaleInELSV_0EEESW_EEEEEENSA_6LayoutINSB_IJSE_SE_SE_EEENSB_IJNSC_ILi0EEES11_S11_EEEEENSB_IJNSA_10UnderscoreES14_S14_EEEEENS7_6detail27Sm100ImplicitGemmTileTraitsINSA_25SM100_TMA_2SM_LOAD_IM2COLENSA_14ComposedLayoutINSA_7SwizzleILi2ELi4ELi3EEENSA_18smem_ptr_flag_bitsILi8EEENSZ_INSB_IJNSC_ILi8EEESI_EEENSB_IJSI_SE_EEEEEEEvEENS18_INSA_18SM100_TMA_2SM_LOADENS1A_INS1B_ILi1ELi4ELi3EEES1E_NSZ_INSB_IJNSC_ILi32EEES1F_EEENSB_IJSE_S1N_EEEEEEEvEEEENS_8epilogue10collective18CollectiveEpilogueINS1U_23Sm100TmaWarpSpecializedILi1ELi1ELi32ELb0ELb0EEEJNSB_IJSI_SI_SJ_EEENSB_IJNSZ_ISI_SE_EES20_EEESL_NSB_IJNSB_IJllllEEESE_S11_EEESL_S23_NS1U_6fusion15FusionCallbacksIS1Y_NS24_17LinearCombinationISL_fSL_fLNS_15FloatRoundStyleE2EEES1Z_S21_JEEENSA_5SM1004TMEM4LOAD26SM100_TMEM_LOAD_32dp32b32xENSA_20SM90_TMA_LOAD_IM2COLES1J_NSA_39AutoVectorizingCopyWithAssumedAlignmentILi128EEENSA_21SM90_TMA_STORE_IM2COLES1J_S2G_S2G_EEEvvEEEEvNT_6ParamsE)
        /*0008*/ 	.word	0x0000005b


	//----- nvinfo : EIATTR_FRAME_SIZE
	.align		4
.L_19:
        /*000c*/ 	.byte	0x04, 0x11
        /*000e*/ 	.short	(.L_21 - .L_20)
	.align		4
.L_20:
        /*0010*/ 	.word	index@($__internal_2_$__cuda_sm10x_tcgen05_guardrail_trap_unallocated_columns_being_dealloced)
        /*0014*/ 	.word	0x00000008


	//----- nvinfo : EIATTR_FRAME_SIZE
	.align		4
.L_21:
        /*0018*/ 	.byte	0x04, 0x11
        /*001a*/ 	.short	(.L_23 - .L_22)
	.align		4
.L_22:
        /*001c*/ 	.word	index@($__internal_1_$__cuda_sm10x_tcgen05_guardrail_trap_phase_invalid_during_alloc)
        /*0020*/ 	.word	0x00000008


	//----- nvinfo : EIATTR_FRAME_SIZE
	.align		4
.L_23:
        /*0024*/ 	.byte	0x04, 0x11
        /*0026*/ 	.short	(.L_25 - .L_24)
	.align		4
.L_24:
        /*0028*/ 	.word	index@($__internal_0_$__cuda_sm10x_tcgen05_guardrail_trap_col_being_dealloced_not_returned_by_alloc)
        /*002c*/ 	.word	0x00000008


	//----- nvinfo : EIATTR_FRAME_SIZE
	.align		4
.L_25:
        /*0030*/ 	.byte	0x04, 0x11
        /*0032*/ 	.short	(.L_27 - .L_26)
	.align		4
.L_26:
        /*0034*/ 	.word	index@(_ZN7cutlass13device_kernelINS_4conv6kernel13ConvUniversalINS1_16ConvProblemShapeILNS1_8OperatorE1ELi3EEENS1_10collective14CollectiveConvINS1_47MainloopSm100TmaUmmaWarpSpecializedImplicitGemmILS5_1ELi36ELi3ELi1ELi2EN4cute5tupleIJNSA_1CILi2EEENSC_ILi1EEESE_EEEEENSB_IJNSC_ILi128EEENSC_ILi64EEENSB_IJSI_EEEEEENS_12float_e4m3_tESL_NSA_8TiledMMAINSA_8MMA_AtomIJNSA_10MMA_TraitsINSA_25SM100_MMA_F8F6F4_2x1SM_SSEJSL_SL_fSH_SI_NSA_17integral_constantINSA_4UMMA5MajorELSS_0EEENSQ_ISS_LSS_1EEENSQ_INSR_7ScaleInELSV_0EEESW_EEEEEENSA_6LayoutINSB_IJSE_SE_SE_EEENSB_IJNSC_ILi0EEES11_S11_EEEEENSB_IJNSA_10UnderscoreES14_S14_EEEEENS7_6detail27Sm100ImplicitGemmTileTraitsINSA_25SM100_TMA_2SM_LOAD_IM2COLENSA_14ComposedLayoutINSA_7SwizzleILi2ELi4ELi3EEENSA_18smem_ptr_flag_bitsILi8EEENSZ_INSB_IJNSC_ILi8EEESI_EEENSB_IJSI_SE_EEEEEEEvEENS18_INSA_18SM100_TMA_2SM_LOADENS1A_INS1B_ILi1ELi4ELi3EEES1E_NSZ_INSB_IJNSC_ILi32EEES1F_EEENSB_IJSE_S1N_EEEEEEEvEEEENS_8epilogue10collective18CollectiveEpilogueINS1U_23Sm100TmaWarpSpecializedILi1ELi1ELi32ELb0ELb0EEEJNSB_IJSI_SI_SJ_EEENSB_IJNSZ_ISI_SE_EES20_EEESL_NSB_IJNSB_IJllllEEESE_S11_EEESL_S23_NS1U_6fusion15FusionCallbacksIS1Y_NS24_17LinearCombinationISL_fSL_fLNS_15FloatRoundStyleE2EEES1Z_S21_JEEENSA_5SM1004TMEM4LOAD26SM100_TMEM_LOAD_32dp32b32xENSA_20SM90_TMA_LOAD_IM2COLES1J_NSA_39AutoVectorizingCopyWithAssumedAlignmentILi128EEENSA_21SM90_TMA_STORE_IM2COLES1J_S2G_S2G_EEEvvEEEEvNT_6ParamsE)
        /*0038*/ 	.word	0x00000008


	//----- nvinfo : EIATTR_MIN_STACK_SIZE
	.align		4
.L_27:
        /*003c*/ 	.byte	0x04, 0x12
        /*003e*/ 	.short	(.L_29 - .L_28)
	.align		4
.L_28:
        /*0040*/ 	.word	index@(_ZN7cutlass13device_kernelINS_4conv6kernel13ConvUniversalINS1_16ConvProblemShapeILNS1_8OperatorE1ELi3EEENS1_10collective14CollectiveConvINS1_47MainloopSm100TmaUmmaWarpSpecializedImplicitGemmILS5_1ELi36ELi3ELi1ELi2EN4cute5tupleIJNSA_1CILi2EEENSC_ILi1EEESE_EEEEENSB_IJNSC_ILi128EEENSC_ILi64EEENSB_IJSI_EEEEEENS_12float_e4m3_tESL_NSA_8TiledMMAINSA_8MMA_AtomIJNSA_10MMA_TraitsINSA_25SM100_MMA_F8F6F4_2x1SM_SSEJSL_SL_fSH_SI_NSA_17integral_constantINSA_4UMMA5MajorELSS_0EEENSQ_ISS_LSS_1EEENSQ_INSR_7ScaleInELSV_0EEESW_EEEEEENSA_6LayoutINSB_IJSE_SE_SE_EEENSB_IJNSC_ILi0EEES11_S11_EEEEENSB_IJNSA_10UnderscoreES14_S14_EEEEENS7_6detail27Sm100ImplicitGemmTileTraitsINSA_25SM100_TMA_2SM_LOAD_IM2COLENSA_14ComposedLayoutINSA_7SwizzleILi2ELi4ELi3EEENSA_18smem_ptr_flag_bitsILi8EEENSZ_INSB_IJNSC_ILi8EEESI_EEENSB_IJSI_SE_EEEEEEEvEENS18_INSA_18SM100_TMA_2SM_LOADENS1A_INS1B_ILi1ELi4ELi3EEES1E_NSZ_INSB_IJNSC_ILi32EEES1F_EEENSB_IJSE_S1N_EEEEEEEvEEEENS_8epilogue10collective18CollectiveEpilogueINS1U_23Sm100TmaWarpSpecializedILi1ELi1ELi32ELb0ELb0EEEJNSB_IJSI_SI_SJ_EEENSB_IJNSZ_ISI_SE_EES20_EEESL_NSB_IJNSB_IJllllEEESE_S11_EEESL_S23_NS1U_6fusion15FusionCallbacksIS1Y_NS24_17LinearCombinationISL_fSL_fLNS_15FloatRoundStyleE2EEES1Z_S21_JEEENSA_5SM1004TMEM4LOAD26SM100_TMEM_LOAD_32dp32b32xENSA_20SM90_TMA_LOAD_IM2COLES1J_NSA_39AutoVectorizingCopyWithAssumedAlignmentILi128EEENSA_21SM90_TMA_STORE_IM2COLES1J_S2G_S2G_EEEvvEEEEvNT_6ParamsE)
        /*0044*/ 	.word	0x00000008
.L_29:


//--------------------- .nv.compat                --------------------------
	.section	.nv.compat,"",@"SHT_CUDA_COMPAT_INFO"
	.align	4
        /*0000*/ 	.byte	0x02, 0x09, 0x01, 0x00, 0x02, 0x02, 0x02, 0x00, 0x02, 0x05, 0x05, 0x00, 0x03, 0x07, 0x01, 0x01
        /*0010*/ 	.byte	0x02, 0x03, 0x01, 0x00, 0x02, 0x06, 0x01, 0x00, 0x04, 0x0b, 0x08, 0x00, 0x09, 0x00, 0x00, 0x00
        /*0020*/ 	.byte	0x00, 0x00, 0x00, 0x00


//--------------------- .nv.info._ZN7cutlass13device_kernelINS_4conv6kernel13ConvUniversalINS1_16ConvProblemShapeILNS1_8OperatorE1ELi3EEENS1_10collective14CollectiveConvINS1_47MainloopSm100TmaUmmaWarpSpecializedImplicitGemmILS5_1ELi36ELi3ELi1ELi2EN4cute5tupleIJNSA_1CILi2EEENSC_ILi1EEESE_EEEEENSB_IJNSC_ILi128EEENSC_ILi64EEENSB_IJSI_EEEEEENS_12float_e4m3_tESL_NSA_8TiledMMAINSA_8MMA_AtomIJNSA_10MMA_TraitsINSA_25SM100_MMA_F8F6F4_2x1SM_SSEJSL_SL_fSH_SI_NSA_17integral_constantINSA_4UMMA5MajorELSS_0EEENSQ_ISS_LSS_1EEENSQ_INSR_7ScaleInELSV_0EEESW_EEEEEENSA_6LayoutINSB_IJSE_SE_SE_EEENSB_IJNSC_ILi0EEES11_S11_EEEEENSB_IJNSA_10UnderscoreES14_S14_EEEEENS7_6detail27Sm100ImplicitGemmTileTraitsINSA_25SM100_TMA_2SM_LOAD_IM2COLENSA_14ComposedLayoutINSA_7SwizzleILi2ELi4ELi3EEENSA_18smem_ptr_flag_bitsILi8EEENSZ_INSB_IJNSC_ILi8EEESI_EEENSB_IJSI_SE_EEEEEEEvEENS18_INSA_18SM100_TMA_2SM_LOADENS1A_INS1B_ILi1ELi4ELi3EEES1E_NSZ_INSB_IJNSC_ILi32EEES1F_EEENSB_IJSE_S1N_EEEEEEEvEEEENS_8epilogue10collective18CollectiveEpilogueINS1U_23Sm100TmaWarpSpecializedILi1ELi1ELi32ELb0ELb0EEEJNSB_IJSI_SI_SJ_EEENSB_IJNSZ_ISI_SE_EES20_EEESL_NSB_IJNSB_IJllllEEESE_S11_EEESL_S23_NS1U_6fusion15FusionCallbacksIS1Y_NS24_17LinearCombinationISL_fSL_fLNS_15FloatRoundStyleE2EEES1Z_S21_JEEENSA_5SM1004TMEM4LOAD26SM100_TMEM_LOAD_32dp32b32xENSA_20SM90_TMA_LOAD_IM2COLES1J_NSA_39AutoVectorizingCopyWithAssumedAlignmentILi128EEENSA_21SM90_TMA_STORE_IM2COLES1J_S2G_S2G_EEEvvEEEEvNT_6ParamsE --------------------------
	.section	.nv.info._ZN7cutlass13device_kernelINS_4conv6kernel13ConvUniversalINS1_16ConvProblemShapeILNS1_8OperatorE1ELi3EEENS1_10collective14CollectiveConvINS1_47MainloopSm100TmaUmmaWarpSpecializedImplicitGemmILS5_1ELi36ELi3ELi1ELi2EN4cute5tupleIJNSA_1CILi2EEENSC_ILi1EEESE_EEEEENSB_IJNSC_ILi128EEENSC_ILi64EEENSB_IJSI_EEEEEENS_12float_e4m3_tESL_NSA_8TiledMMAINSA_8MMA_AtomIJNSA_10MMA_TraitsINSA_25SM100_MMA_F8F6F4_2x1SM_SSEJSL_SL_fSH_SI_NSA_17integral_constantINSA_4UMMA5MajorELSS_0EEENSQ_ISS_LSS_1EEENSQ_INSR_7ScaleInELSV_0EEESW_EEEEEENSA_6LayoutINSB_IJSE_SE_SE_EEENSB_IJNSC_ILi0EEES11_S11_EEEEENSB_IJNSA_10UnderscoreES14_S14_EEEEENS7_6detail27Sm100ImplicitGemmTileTraitsINSA_25SM100_TMA_2SM_LOAD_IM2COLENSA_14ComposedLayoutINSA_7SwizzleILi2ELi4ELi3EEENSA_18smem_ptr_flag_bitsILi8EEENSZ_INSB_IJNSC_ILi8EEESI_EEENSB_IJSI_SE_EEEEEEEvEENS18_INSA_18SM100_TMA_2SM_LOADENS1A_INS1B_ILi1ELi4ELi3EEES1E_NSZ_INSB_IJNSC_ILi32EEES1F_EEENSB_IJSE_S1N_EEEEEEEvEEEENS_8epilogue10collective18CollectiveEpilogueINS1U_23Sm100TmaWarpSpecializedILi1ELi1ELi32ELb0ELb0EEEJNSB_IJSI_SI_SJ_EEENSB_IJNSZ_ISI_SE_EES20_EEESL_NSB_IJNSB_IJllllEEESE_S11_EEESL_S23_NS1U_6fusion15FusionCallbacksIS1Y_NS24_17LinearCombinationISL_fSL_fLNS_15FloatRoundStyleE2EEES1Z_S21_JEEENSA_5SM1004TMEM4LOAD26SM100_TMEM_LOAD_32dp32b32xENSA_20SM90_TMA_LOAD_IM2COLES1J_NSA_39AutoVectorizingCopyWithAssumedAlignmentILi128EEENSA_21SM90_TMA_STORE_IM2COLES1J_S2G_S2G_EEEvvEEEEvNT_6ParamsE,"",@"SHT_CUDA_INFO"
	.sectionflags	@""
	.align	4


	//----- nvinfo : EIATTR_CUDA_API_VERSION
	.align		4
        /*0000*/ 	.byte	0x04, 0x37
        /*0002*/ 	.short	(.L_31 - .L_30)
.L_30:
        /*0004*/ 	.word	0x00000082


	//----- nvinfo : EIATTR_KPARAM_INFO
	.align		4
.L_31:
        /*0008*/ 	.byte	0x04, 0x17
        /*000a*/ 	.short	(.L_33 - .L_32)
.L_32:
        /*000c*/ 	.word	0x00000000
        /*0010*/ 	.short	0x0000
        /*0012*/ 	.short	0x0000
        /*0014*/ 	.byte	0x00, 0xf0, 0x01, 0x24


	//----- nvinfo : EIATTR_AT_ENTRY_FRAGMENTS
	.align		4
.L_33:
        /*0018*/ 	.byte	0x04, 0x4f
        /*001a*/ 	.short	(.L_35 - .L_34)


	//   ....[0]....
.L_34:
        /*001c*/ 	.word	0x00000007


	//----- nvinfo : EIATTR_RESERVED_SMEM_USED
	.align		4
.L_35:
        /*0020*/ 	.byte	0x01, 0x41
	.zero		2


	//----- nvinfo : EIATTR_SPARSE_MMA_MASK
	.align		4
        /*0024*/ 	.byte	0x03, 0x50
        /*0026*/ 	.short	0x0000


	//----- nvinfo : EIATTR_TCGEN05_2CTA_USED
	.align		4
        /*0028*/ 	.byte	0x01, 0x52
	.zero		2


	//----- nvinfo : EIATTR_MAXREG_COUNT
	.align		4
        /*002c*/ 	.byte	0x03, 0x1b
        /*002e*/ 	.short	0x00ff


	//----- nvinfo : EIATTR_NUM_BARRIERS
	.align		4
        /*0030*/ 	.byte	0x02, 0x4c
        /*0032*/ 	.byte	0x07
	.zero		1


	//----- nvinfo : EIATTR_EXTERNS
	.align		4
        /*0034*/ 	.byte	0x04, 0x0f
        /*0036*/ 	.short	(.L_37 - .L_36)


	//   ....[0]....
	.align		4
.L_36:
        /*0038*/ 	.word	index@(__assertfail)


	//----- nvinfo : EIATTR_MERCURY_ISA_VERSION
	.align		4
.L_37:
        /*003c*/ 	.byte	0x03, 0x5f
        /*003e*/ 	.short	0x0101


	//----- nvinfo : EIATTR_INT_WARP_WIDE_INSTR_OFFSETS
	.align		4
        /*0040*/ 	.byte	0x04, 0x31
        /*0042*/ 	.short	(.L_39 - .L_38)


	//   ....[0]....
.L_38:
        /*0044*/ 	.word	0x00001020


	//   ....[1]....
        /*0048*/ 	.word	0x000010d0


	//   ....[2]....
        /*004c*/ 	.word	0x00005ac0


	//   ....[3]....
        /*0050*/ 	.word	0x00005ae0


	//   ....[4]....
        /*0054*/ 	.word	0x00005b10


	//   ....[5]....
        /*0058*/ 	.word	0x00006680


	//   ....[6]....
        /*005c*/ 	.word	0x000068f0


	//----- nvinfo : EIATTR_COOP_GROUP_MASK_REGIDS
	.align		4
.L_39:
        /*0060*/ 	.byte	0x04, 0x29
        /*0062*/ 	.short	(.L_41 - .L_40)


	//   ....[0]....
.L_40:
        /*0064*/ 	.word	0xffffffff


	//   ....[1]....
        /*0068*/ 	.word	0xffffffff


	//   ....[2]....
        /*006c*/ 	.word	0xffffffff


	//   ....[3]....
        /*0070*/ 	.word	0xffffffff


	//   ....[4]....
        /*0074*/ 	.word	0xffffffff


	//   ....[5]....
        /*0078*/ 	.word	0xffffffff


	//   ....[6]....
        /*007c*/ 	.word	0xffffffff


	//   ....[7]....
        /*0080*/ 	.word	0xffffffff


	//   ....[8]....
        /*0084*/ 	.word	0xffffffff


	//   ....[9]....
        /*0088*/ 	.word	0xffffffff


	//   ....[10]....
        /*008c*/ 	.word	0xffffffff


	//   ....[11]....
        /*0090*/ 	.word	0xffffffff


	//   ....[12]....
        /*0094*/ 	.word	0xffffffff


	//----- nvinfo : EIATTR_COOP_GROUP_INSTR_OFFSETS
	.align		4
.L_41:
        /*0098*/ 	.byte	0x04, 0x28
        /*009a*/ 	.short	(.L_43 - .L_42)


	//   ....[0]....
.L_42:
        /*009c*/ 	.word	0x000000d0


	//   ....[1]....
        /*00a0*/ 	.word	0x00000540


	//   ....[2]....
        /*00a4*/ 	.word	0x00000b10


	//   ....[3]....
        /*00a8*/ 	.word	0x00000c50


	//   ....[4]....
        /*00ac*/ 	.word	0x00000d50


	//   ....[5]....
        /*00b0*/ 	.word	0x00000ea0


	//   ....[6]....
        /*00b4*/ 	.word	0x00001140


	//   ....[7]....
        /*00b8*/ 	.word	0x00002a50


	//   ....[8]....
        /*00bc*/ 	.word	0x00004a90


	//   ....[9]....
        /*00c0*/ 	.word	0x00004f60


	//   ....[10]....
        /*00c4*/ 	.word	0x00004f90


	//   ....[11]....
        /*00c8*/ 	.word	0x000059d0


	//   ....[12]....
        /*00cc*/ 	.word	0x00005be0


	//----- nvinfo : EIATTR_VRC_CTA_INIT_COUNT
	.align		4
.L_43:
        /*00d0*/ 	.byte	0x02, 0x4a
        /*00d2*/ 	.byte	0x80
	.zero		1


	//----- nvinfo : EIATTR_SYSCALL_OFFSETS
	.align		4
        /*00d4*/ 	.byte	0x04, 0x46
        /*00d6*/ 	.short	(.L_45 - .L_44)


	//   ....[0]....
.L_44:
        /*00d8*/ 	.word	0x00007460


	//   ....[1]....
        /*00dc*/ 	.word	0x000075a0


	//   ....[2]....
        /*00e0*/ 	.word	0x00007cf0


	//----- nvinfo : EIATTR_MBARRIER_INSTR_OFFSETS
	.align		4
.L_45:
        /*00e4*/ 	.byte	0x04, 0x39
        /*00e6*/ 	.short	(.L_47 - .L_46)


	//   ....[0]....
.L_46:
        /*00e8*/ 	.word	0x00000670
        /*00ec*/ 	.word	0x000000ff
        /*00f0*/ 	.word	0x00000000
        /*00f4*/ 	.short	0x0100
        /*00f6*/ 	.byte	0x04
	.zero		1


	//   ....[1]....
        /*00f8*/ 	.word	0x00000680
        /*00fc*/ 	.word	0x000000ff
        /*0100*/ 	.word	0x00000120
        /*0104*/ 	.short	0x0100
        /*0106*/ 	.byte	0x04
	.zero		1


	//   ....[2]....
        /*0108*/ 	.word	0x00000690
        /*010c*/ 	.word	0x000000ff
        /*0110*/ 	.word	0x00000008
        /*0114*/ 	.short	0x0100
        /*0116*/ 	.byte	0x04
	.zero		1


	//   ....[3]....
        /*0118*/ 	.word	0x000006a0
        /*011c*/ 	.word	0x000000ff
        /*0120*/ 	.word	0x00000128
        /*0124*/ 	.short	0x0100
        /*0126*/ 	.byte	0x04
	.zero		1


	//   ....[4]....
        /*0128*/ 	.word	0x000006b0
        /*012c*/ 	.word	0x000000ff
        /*0130*/ 	.word	0x00000010
        /*0134*/ 	.short	0x0100
        /*0136*/ 	.byte	0x04
	.zero		1


	//   ....[5]....
        /*0138*/ 	.word	0x000006c0
        /*013c*/ 	.word	0x000000ff
        /*0140*/ 	.word	0x00000130
        /*0144*/ 	.short	0x0100
        /*0146*/ 	.byte	0x04
	.zero		1


	//   ....[6]....
        /*0148*/ 	.word	0x000006d0
        /*014c*/ 	.word	0x000000ff
        /*0150*/ 	.word	0x00000018
        /*0154*/ 	.short	0x0100
        /*0156*/ 	.byte	0x04
	.zero		1


	//   ....[7]....
        /*0158*/ 	.word	0x000006e0
        /*015c*/ 	.word	0x000000ff
        /*0160*/ 	.word	0x00000138
        /*0164*/ 	.short	0x0100
        /*0166*/ 	.byte	0x04
	.zero		1


	//   ....[8]....
        /*0168*/ 	.word	0x000006f0
        /*016c*/ 	.word	0x000000ff
        /*0170*/ 	.word	0x00000020
        /*0174*/ 	.short	0x0100
        /*0176*/ 	.byte	0x04
	.zero		1


	//   ....[9]....
        /*0178*/ 	.word	0x00000700
        /*017c*/ 	.word	0x000000ff
        /*0180*/ 	.word	0x00000140
        /*0184*/ 	.short	0x0100
        /*0186*/ 	.byte	0x04
	.zero		1


	//   ....[10]....
        /*0188*/ 	.word	0x00000710
        /*018c*/ 	.word	0x000000ff
        /*0190*/ 	.word	0x00000028
        /*0194*/ 	.short	0x0100
        /*0196*/ 	.byte	0x04
	.zero		1


	//   ....[11]....
        /*0198*/ 	.word	0x00000720
        /*019c*/ 	.word	0x000000ff
        /*01a0*/ 	.word	0x00000148
        /*01a4*/ 	.short	0x0100
        /*01a6*/ 	.byte	0x04
	.zero		1


	//   ....[12]....
        /*01a8*/ 	.word	0x00000730
        /*01ac*/ 	.word	0x000000ff
        /*01b0*/ 	.word	0x00000030
        /*01b4*/ 	.short	0x0100
        /*01b6*/ 	.byte	0x04
	.zero		1


	//   ....[13]....
        /*01b8*/ 	.word	0x00000740
        /*01bc*/ 	.word	0x000000ff
        /*01c0*/ 	.word	0x00000150
        /*01c4*/ 	.short	0x0100
        /*01c6*/ 	.byte	0x04
	.zero		1


	//   ....[14]....
        /*01c8*/ 	.word	0x00000750
        /*01cc*/ 	.word	0x000000ff
        /*01d0*/ 	.word	0x00000038
        /*01d4*/ 	.short	0x0100
        /*01d6*/ 	.byte	0x04
	.zero		1


	//   ....[15]....
        /*01d8*/ 	.word	0x00000760
        /*01dc*/ 	.word	0x000000ff
        /*01e0*/ 	.word	0x00000158
        /*01e4*/ 	.short	0x0100
        /*01e6*/ 	.byte	0x04
	.zero		1


	//   ....[16]....
        /*01e8*/ 	.word	0x00000770
        /*01ec*/ 	.word	0x000000ff
        /*01f0*/ 	.word	0x00000040
        /*01f4*/ 	.short	0x0100
        /*01f6*/ 	.byte	0x04
	.zero		1


	//   ....[17]....
        /*01f8*/ 	.word	0x00000780
        /*01fc*/ 	.word	0x000000ff
        /*0200*/ 	.word	0x00000160
        /*0204*/ 	.short	0x0100
        /*0206*/ 	.byte	0x04
	.zero		1


	//   ....[18]....
        /*0208*/ 	.word	0x00000790
        /*020c*/ 	.word	0x000000ff
        /*0210*/ 	.word	0x00000048
        /*0214*/ 	.short	0x0100
        /*0216*/ 	.byte	0x04
	.zero		1


	//   ....[19]....
        /*0218*/ 	.word	0x000007a0
        /*021c*/ 	.word	0x000000ff
        /*0220*/ 	.word	0x00000168
        /*0224*/ 	.short	0x0100
        /*0226*/ 	.byte	0x04
	.zero		1


	//   ....[20]....
        /*0228*/ 	.word	0x000007b0
        /*022c*/ 	.word	0x000000ff
        /*0230*/ 	.word	0x00000050
        /*0234*/ 	.short	0x0100
        /*0236*/ 	.byte	0x04
	.zero		1


	//   ....[21]....
        /*0238*/ 	.word	0x000007c0
        /*023c*/ 	.word	0x000000ff
        /*0240*/ 	.word	0x00000170
        /*0244*/ 	.short	0x0100
        /*0246*/ 	.byte	0x04
	.zero		1


	//   ....[22]....
        /*0248*/ 	.word	0x000007d0
        /*024c*/ 	.word	0x000000ff
        /*0250*/ 	.word	0x00000058
        /*0254*/ 	.short	0x0100
        /*0256*/ 	.byte	0x04
	.zero		1


	//   ....[23]....
        /*0258*/ 	.word	0x000007e0
        /*025c*/ 	.word	0x000000ff
        /*0260*/ 	.word	0x00000178
        /*0264*/ 	.short	0x0100
        /*0266*/ 	.byte	0x04
	.zero		1


	//   ....[24]....
        /*0268*/ 	.word	0x000007f0
        /*026c*/ 	.word	0x000000ff
        /*0270*/ 	.word	0x00000060
        /*0274*/ 	.short	0x0100
        /*0276*/ 	.byte	0x04
	.zero		1


	//   ....[25]....
        /*0278*/ 	.word	0x00000800
        /*027c*/ 	.word	0x000000ff
        /*0280*/ 	.word	0x00000180
        /*0284*/ 	.short	0x0100
        /*0286*/ 	.byte	0x04
	.zero		1


	//   ....[26]....
        /*0288*/ 	.word	0x00000810
        /*028c*/ 	.word	0x000000ff
        /*0290*/ 	.word	0x00000068
        /*0294*/ 	.short	0x0100
        /*0296*/ 	.byte	0x04
	.zero		1


	//   ....[27]....
        /*0298*/ 	.word	0x00000820
        /*029c*/ 	.word	0x000000ff
        /*02a0*/ 	.word	0x00000188
        /*02a4*/ 	.short	0x0100
        /*02a6*/ 	.byte	0x04
	.zero		1


	//   ....[28]....
        /*02a8*/ 	.word	0x00000830
        /*02ac*/ 	.word	0x000000ff
        /*02b0*/ 	.word	0x00000070
        /*02b4*/ 	.short	0x0100
        /*02b6*/ 	.byte	0x04
	.zero		1


	//   ....[29]....
        /*02b8*/ 	.word	0x00000840
        /*02bc*/ 	.word	0x000000ff
        /*02c0*/ 	.word	0x00000190
        /*02c4*/ 	.short	0x0100
        /*02c6*/ 	.byte	0x04
	.zero		1


	//   ....[30]....
        /*02c8*/ 	.word	0x00000850
        /*02cc*/ 	.word	0x000000ff
        /*02d0*/ 	.word	0x00000078
        /*02d4*/ 	.short	0x0100
        /*02d6*/ 	.byte	0x04
	.zero		1


	//   ....[31]....
        /*02d8*/ 	.word	0x00000860
        /*02dc*/ 	.word	0x000000ff
        /*02e0*/ 	.word	0x00000198
        /*02e4*/ 	.short	0x0100
        /*02e6*/ 	.byte	0x04
	.zero		1


	//   ....[32]....
        /*02e8*/ 	.word	0x00000870
        /*02ec*/ 	.word	0x000000ff
        /*02f0*/ 	.word	0x00000080
        /*02f4*/ 	.short	0x0100
        /*02f6*/ 	.byte	0x04
	.zero		1


	//   ....[33]....
        /*02f8*/ 	.word	0x00000880
        /*02fc*/ 	.word	0x000000ff
        /*0300*/ 	.word	0x000001a0
        /*0304*/ 	.short	0x0100
        /*0306*/ 	.byte	0x04
	.zero		1


	//   ....[34]....
        /*0308*/ 	.word	0x00000890
        /*030c*/ 	.word	0x000000ff
        /*0310*/ 	.word	0x00000088
        /*0314*/ 	.short	0x0100
        /*0316*/ 	.byte	0x04
	.zero		1


	//   ....[35]....
        /*0318*/ 	.word	0x000008a0
        /*031c*/ 	.word	0x000000ff
        /*0320*/ 	.word	0x000001a8
        /*0324*/ 	.short	0x0100
        /*0326*/ 	.byte	0x04
	.zero		1


	//   ....[36]....
        /*0328*/ 	.word	0x000008b0
        /*032c*/ 	.word	0x000000ff
        /*0330*/ 	.word	0x00000090
        /*0334*/ 	.short	0x0100
        /*0336*/ 	.byte	0x04
	.zero		1


	//   ....[37]....
        /*0338*/ 	.word	0x000008c0
        /*033c*/ 	.word	0x000000ff
        /*0340*/ 	.word	0x000001b0
        /*0344*/ 	.short	0x0100
        /*0346*/ 	.byte	0x04
	.zero		1


	//   ....[38]....
        /*0348*/ 	.word	0x000008d0
        /*034c*/ 	.word	0x000000ff
        /*0350*/ 	.word	0x00000098
        /*0354*/ 	.short	0x0100
        /*0356*/ 	.byte	0x04
	.zero		1


	//   ....[39]....
        /*0358*/ 	.word	0x000008e0
        /*035c*/ 	.word	0x000000ff
        /*0360*/ 	.word	0x000001b8
        /*0364*/ 	.short	0x0100
        /*0366*/ 	.byte	0x04
	.zero		1


	//   ....[40]....
        /*0368*/ 	.word	0x000008f0
        /*036c*/ 	.word	0x000000ff
        /*0370*/ 	.word	0x000000a0
        /*0374*/ 	.short	0x0100
        /*0376*/ 	.byte	0x04
	.zero		1


	//   ....[41]....
        /*0378*/ 	.word	0x00000900
        /*037c*/ 	.word	0x000000ff
        /*0380*/ 	.word	0x000001c0
        /*0384*/ 	.short	0x0100
        /*0386*/ 	.byte	0x04
	.zero		1


	//   ....[42]....
        /*0388*/ 	.word	0x00000910
        /*038c*/ 	.word	0x000000ff
        /*0390*/ 	.word	0x000000a8
        /*0394*/ 	.short	0x0100
        /*0396*/ 	.byte	0x04
	.zero		1


	//   ....[43]....
        /*0398*/ 	.word	0x00000920
        /*039c*/ 	.word	0x000000ff
        /*03a0*/ 	.word	0x000001c8
        /*03a4*/ 	.short	0x0100
        /*03a6*/ 	.byte	0x04
	.zero		1


	//   ....[44]....
        /*03a8*/ 	.word	0x00000930
        /*03ac*/ 	.word	0x000000ff
        /*03b0*/ 	.word	0x000000b0
        /*03b4*/ 	.short	0x0100
        /*03b6*/ 	.byte	0x04
	.zero		1


	//   ....[45]....
        /*03b8*/ 	.word	0x00000940
        /*03bc*/ 	.word	0x000000ff
        /*03c0*/ 	.word	0x000001d0
        /*03c4*/ 	.short	0x0100
        /*03c6*/ 	.byte	0x04
	.zero		1


	//   ....[46]....
        /*03c8*/ 	.word	0x00000950
        /*03cc*/ 	.word	0x000000ff
        /*03d0*/ 	.word	0x000000b8
        /*03d4*/ 	.short	0x0100
        /*03d6*/ 	.byte	0x04
	.zero		1


	//   ....[47]....
        /*03d8*/ 	.word	0x00000960
        /*03dc*/ 	.word	0x000000ff
        /*03e0*/ 	.word	0x000001d8
        /*03e4*/ 	.short	0x0100
        /*03e6*/ 	.byte	0x04
	.zero		1


	//   ....[48]....
        /*03e8*/ 	.word	0x00000970
        /*03ec*/ 	.word	0x000000ff
        /*03f0*/ 	.word	0x000000c0
        /*03f4*/ 	.short	0x0100
        /*03f6*/ 	.byte	0x04
	.zero		1


	//   ....[49]....
        /*03f8*/ 	.word	0x00000980
        /*03fc*/ 	.word	0x000000ff
        /*0400*/ 	.word	0x000001e0
        /*0404*/ 	.short	0x0100
        /*0406*/ 	.byte	0x04
	.zero		1


	//   ....[50]....
        /*0408*/ 	.word	0x00000990
        /*040c*/ 	.word	0x000000ff
        /*0410*/ 	.word	0x000000c8
        /*0414*/ 	.short	0x0100
        /*0416*/ 	.byte	0x04
	.zero		1


	//   ....[51]....
        /*0418*/ 	.word	0x000009a0
        /*041c*/ 	.word	0x000000ff
        /*0420*/ 	.word	0x000001e8
        /*0424*/ 	.short	0x0100
        /*0426*/ 	.byte	0x04
	.zero		1


	//   ....[52]....
        /*0428*/ 	.word	0x000009b0
        /*042c*/ 	.word	0x000000ff
        /*0430*/ 	.word	0x000000d0
        /*0434*/ 	.short	0x0100
        /*0436*/ 	.byte	0x04
	.zero		1


	//   ....[53]....
        /*0438*/ 	.word	0x000009c0
        /*043c*/ 	.word	0x000000ff
        /*0440*/ 	.word	0x000001f0
        /*0444*/ 	.short	0x0100
        /*0446*/ 	.byte	0x04
	.zero		1


	//   ....[54]....
        /*0448*/ 	.word	0x000009d0
        /*044c*/ 	.word	0x000000ff
        /*0450*/ 	.word	0x000000d8
        /*0454*/ 	.short	0x0100
        /*0456*/ 	.byte	0x04
	.zero		1


	//   ....[55]....
        /*0458*/ 	.word	0x000009e0
        /*045c*/ 	.word	0x000000ff
        /*0460*/ 	.word	0x000001f8
        /*0464*/ 	.short	0x0100
        /*0466*/ 	.byte	0x04
	.zero		1


	//   ....[56]....
        /*0468*/ 	.word	0x000009f0
        /*046c*/ 	.word	0x000000ff
        /*0470*/ 	.word	0x000000e0
        /*0474*/ 	.short	0x0100
        /*0476*/ 	.byte	0x04
	.zero		1


	//   ....[57]....
        /*0478*/ 	.word	0x00000a00
        /*047c*/ 	.word	0x000000ff
        /*0480*/ 	.word	0x00000200
        /*0484*/ 	.short	0x0100
        /*0486*/ 	.byte	0x04
	.zero		1


	//   ....[58]....
        /*0488*/ 	.word	0x00000a10
        /*048c*/ 	.word	0x000000ff
        /*0490*/ 	.word	0x000000e8
        /*0494*/ 	.short	0x0100
        /*0496*/ 	.byte	0x04
	.zero		1


	//   ....[59]....
        /*0498*/ 	.word	0x00000a20
        /*049c*/ 	.word	0x000000ff
        /*04a0*/ 	.word	0x00000208
        /*04a4*/ 	.short	0x0100
        /*04a6*/ 	.byte	0x04
	.zero		1


	//   ....[60]....
        /*04a8*/ 	.word	0x00000a30
        /*04ac*/ 	.word	0x000000ff
        /*04b0*/ 	.word	0x000000f0
        /*04b4*/ 	.short	0x0100
        /*04b6*/ 	.byte	0x04
	.zero		1


	//   ....[61]....
        /*04b8*/ 	.word	0x00000a40
        /*04bc*/ 	.word	0x000000ff
        /*04c0*/ 	.word	0x00000210
        /*04c4*/ 	.short	0x0100
        /*04c6*/ 	.byte	0x04
	.zero		1


	//   ....[62]....
        /*04c8*/ 	.word	0x00000a50
        /*04cc*/ 	.word	0x000000ff
        /*04d0*/ 	.word	0x000000f8
        /*04d4*/ 	.short	0x0100
        /*04d6*/ 	.byte	0x04
	.zero		1


	//   ....[63]....
        /*04d8*/ 	.word	0x00000a60
        /*04dc*/ 	.word	0x000000ff
        /*04e0*/ 	.word	0x00000218
        /*04e4*/ 	.short	0x0100
        /*04e6*/ 	.byte	0x04
	.zero		1


	//   ....[64]....
        /*04e8*/ 	.word	0x00000a70
        /*04ec*/ 	.word	0x000000ff
        /*04f0*/ 	.word	0x00000100
        /*04f4*/ 	.short	0x0100
        /*04f6*/ 	.byte	0x04
	.zero		1


	//   ....[65]....
        /*04f8*/ 	.word	0x00000a80
        /*04fc*/ 	.word	0x000000ff
        /*0500*/ 	.word	0x00000220
        /*0504*/ 	.short	0x0100
        /*0506*/ 	.byte	0x04
	.zero		1


	//   ....[66]....
        /*0508*/ 	.word	0x00000a90
        /*050c*/ 	.word	0x000000ff
        /*0510*/ 	.word	0x00000108
        /*0514*/ 	.short	0x0100
        /*0516*/ 	.byte	0x04
	.zero		1


	//   ....[67]....
        /*0518*/ 	.word	0x00000aa0
        /*051c*/ 	.word	0x000000ff
        /*0520*/ 	.word	0x00000228
        /*0524*/ 	.short	0x0100
        /*0526*/ 	.byte	0x04
	.zero		1


	//   ....[68]....
        /*0528*/ 	.word	0x00000ab0
        /*052c*/ 	.word	0x000000ff
        /*0530*/ 	.word	0x00000110
        /*0534*/ 	.short	0x0100
        /*0536*/ 	.byte	0x04
	.zero		1


	//   ....[69]....
        /*0538*/ 	.word	0x00000ac0
        /*053c*/ 	.word	0x000000ff
        /*0540*/ 	.word	0x00000230
        /*0544*/ 	.short	0x0100
        /*0546*/ 	.byte	0x04
	.zero		1


	//   ....[70]....
        /*0548*/ 	.word	0x00000ad0
        /*054c*/ 	.word	0x000000ff
        /*0550*/ 	.word	0x00000118
        /*0554*/ 	.short	0x0100
        /*0556*/ 	.byte	0x04
	.zero		1


	//   ....[71]....
        /*0558*/ 	.word	0x00000ae0
        /*055c*/ 	.word	0x000000ff
        /*0560*/ 	.word	0x00000238
        /*0564*/ 	.short	0x0100
        /*0566*/ 	.byte	0x04
	.zero		1


	//   ....[72]....
        /*0568*/ 	.word	0x00000c20
        /*056c*/ 	.word	0x000000ff
        /*0570*/ 	.word	0x00000240
        /*0574*/ 	.short	0x0100
        /*0576*/ 	.byte	0x04
	.zero		1


	//   ....[73]....
        /*0578*/ 	.word	0x00000c30
        /*057c*/ 	.word	0x000000ff
        /*0580*/ 	.word	0x00000248
        /*0584*/ 	.short	0x0100
        /*0586*/ 	.byte	0x04
	.zero		1


	//   ....[74]....
        /*0588*/ 	.word	0x00000d20
        /*058c*/ 	.word	0x000000ff
        /*0590*/ 	.word	0x00000250
        /*0594*/ 	.short	0x0100
        /*0596*/ 	.byte	0x04
	.zero		1


	//   ....[75]....
        /*0598*/ 	.word	0x00000d30
        /*059c*/ 	.word	0x000000ff
        /*05a0*/ 	.word	0x00000258
        /*05a4*/ 	.short	0x0100
        /*05a6*/ 	.byte	0x04
	.zero		1


	//   ....[76]....
        /*05a8*/ 	.word	0x00000e70
        /*05ac*/ 	.word	0x000000ff
        /*05b0*/ 	.word	0x00000260
        /*05b4*/ 	.short	0x0100
        /*05b6*/ 	.byte	0x06
	.zero		1


	//   ....[77]....
        /*05b8*/ 	.word	0x00000e80
        /*05bc*/ 	.word	0x000000ff
        /*05c0*/ 	.word	0x00000268
        /*05c4*/ 	.short	0x0100
        /*05c6*/ 	.byte	0x06
	.zero		1


	//   ....[78]....
        /*05c8*/ 	.word	0x00000fc0
        /*05cc*/ 	.word	0x000000ff
        /*05d0*/ 	.word	0x00000270
        /*05d4*/ 	.short	0x0100
        /*05d6*/ 	.byte	0x04
	.zero		1


	//   ....[79]....
        /*05d8*/ 	.word	0x00000fd0
        /*05dc*/ 	.word	0x000000ff
        /*05e0*/ 	.word	0x00000280
        /*05e4*/ 	.short	0x0100
        /*05e6*/ 	.byte	0x04
	.zero		1


	//   ....[80]....
        /*05e8*/ 	.word	0x00000fe0
        /*05ec*/ 	.word	0x000000ff
        /*05f0*/ 	.word	0x00000278
        /*05f4*/ 	.short	0x0100
        /*05f6*/ 	.byte	0x04
	.zero		1


	//   ....[81]....
        /*05f8*/ 	.word	0x00000ff0
        /*05fc*/ 	.word	0x000000ff
        /*0600*/ 	.word	0x00000288
        /*0604*/ 	.short	0x0100
        /*0606*/ 	.byte	0x04
	.zero		1


	//   ....[82]....
        /*0608*/ 	.word	0x000010f0
        /*060c*/ 	.word	0x000000ff
        /*0610*/ 	.word	0x00000290
        /*0614*/ 	.short	0x0100
        /*0616*/ 	.byte	0x06
	.zero		1


	//   ....[83]....
        /*0618*/ 	.word	0x00001c30
        /*061c*/ 	.word	0x000000ff
        /*0620*/ 	.word	0x00000120
        /*0624*/ 	.short	0x010a
        /*0626*/ 	.byte	0x04
	.zero		1


	//   ....[84]....
        /*0628*/ 	.word	0x00001f80
        /*062c*/ 	.word	0x000000ff
        /*0630*/ 	.word	0x00000120
        /*0634*/ 	.short	0x010a
        /*0636*/ 	.byte	0x09
	.zero		1


	//   ....[85]....
        /*0638*/ 	.word	0x00002130
        /*063c*/ 	.word	0x000000ff
        /*0640*/ 	.word	0x00000120
        /*0644*/ 	.short	0x010a
        /*0646*/ 	.byte	0x08
	.zero		1


	//   ....[86]....
        /*0648*/ 	.word	0x00002360
        /*064c*/ 	.word	0x000000ff
        /*0650*/ 	.word	0x00000258
        /*0654*/ 	.short	0x0101
        /*0656*/ 	.byte	0x1e
	.zero		1


	//   ....[87]....
        /*0658*/ 	.word	0x00002390
        /*065c*/ 	.word	0x000000ff
        /*0660*/ 	.word	0x00000120
        /*0664*/ 	.short	0x010a
        /*0666*/ 	.byte	0x04
	.zero		1


	//   ....[88]....
        /*0668*/ 	.word	0x00002670
        /*066c*/ 	.word	0x000000ff
        /*0670*/ 	.word	0x00000120
        /*0674*/ 	.short	0x010a
        /*0676*/ 	.byte	0x09
	.zero		1


	//   ....[89]....
        /*0678*/ 	.word	0x00002820
        /*067c*/ 	.word	0x000000ff
        /*0680*/ 	.word	0x00000120
        /*0684*/ 	.short	0x010a
        /*0686*/ 	.byte	0x08
	.zero		1


	//   ....[90]....
        /*0688*/ 	.word	0x00002a60
        /*068c*/ 	.word	0x000000ff
        /*0690*/ 	.word	0x00000260
        /*0694*/ 	.short	0x010a
        /*0696*/ 	.byte	0x1e
	.zero		1


	//   ....[91]....
        /*0698*/ 	.word	0x00002b20
        /*069c*/ 	.word	0x000000ff
        /*06a0*/ 	.word	0x00000000
        /*06a4*/ 	.short	0x0101
        /*06a6*/ 	.byte	0x04
	.zero		1


	//   ....[92]....
        /*06a8*/ 	.word	0x00003110
        /*06ac*/ 	.word	0x000000ff
        /*06b0*/ 	.word	0x00000000
        /*06b4*/ 	.short	0x010a
        /*06b6*/ 	.byte	0x04
	.zero		1


	//   ....[93]....
        /*06b8*/ 	.word	0x000031b0
        /*06bc*/ 	.word	0x000000ff
        /*06c0*/ 	.word	0x00000000
        /*06c4*/ 	.short	0x010a
        /*06c6*/ 	.byte	0x05
	.zero		1


	//   ....[94]....
        /*06c8*/ 	.word	0x00003250
        /*06cc*/ 	.word	0x000000ff
        /*06d0*/ 	.word	0x00000000
        /*06d4*/ 	.short	0x010a
        /*06d6*/ 	.byte	0x05
	.zero		1


	//   ....[95]....
        /*06d8*/ 	.word	0x000032f0
        /*06dc*/ 	.word	0x000000ff
        /*06e0*/ 	.word	0x00000000
        /*06e4*/ 	.short	0x010a
        /*06e6*/ 	.byte	0x05
	.zero		1


	//   ....[96]....
        /*06e8*/ 	.word	0x00003390
        /*06ec*/ 	.word	0x000000ff
        /*06f0*/ 	.word	0x00000000
        /*06f4*/ 	.short	0x010a
        /*06f6*/ 	.byte	0x05
	.zero		1


	//   ....[97]....
        /*06f8*/ 	.word	0x00003430
        /*06fc*/ 	.word	0x000000ff
        /*0700*/ 	.word	0x00000000
        /*0704*/ 	.short	0x010a
        /*0706*/ 	.byte	0x05
	.zero		1


	//   ....[98]....
        /*0708*/ 	.word	0x000034d0
        /*070c*/ 	.word	0x000000ff
        /*0710*/ 	.word	0x00000000
        /*0714*/ 	.short	0x010a
        /*0716*/ 	.byte	0x05
	.zero		1


	//   ....[99]....
        /*0718*/ 	.word	0x00003570
        /*071c*/ 	.word	0x000000ff
        /*0720*/ 	.word	0x00000000
        /*0724*/ 	.short	0x010a
        /*0726*/ 	.byte	0x05
	.zero		1


	//   ....[100]....
        /*0728*/ 	.word	0x00003610
        /*072c*/ 	.word	0x000000ff
        /*0730*/ 	.word	0x00000000
        /*0734*/ 	.short	0x010a
        /*0736*/ 	.byte	0x05
	.zero		1


	//   ....[101]....
        /*0738*/ 	.word	0x000036b0
        /*073c*/ 	.word	0x000000ff
        /*0740*/ 	.word	0x00000000
        /*0744*/ 	.short	0x010a
        /*0746*/ 	.byte	0x05
	.zero		1


	//   ....[102]....
        /*0748*/ 	.word	0x00003750
        /*074c*/ 	.word	0x000000ff
        /*0750*/ 	.word	0x00000000
        /*0754*/ 	.short	0x010a
        /*0756*/ 	.byte	0x05
	.zero		1


	//   ....[103]....
        /*0758*/ 	.word	0x000037f0
        /*075c*/ 	.word	0x000000ff
        /*0760*/ 	.word	0x00000000
        /*0764*/ 	.short	0x010a
        /*0766*/ 	.byte	0x05
	.zero		1


	//   ....[104]....
        /*0768*/ 	.word	0x00003890
        /*076c*/ 	.word	0x000000ff
        /*0770*/ 	.word	0x00000000
        /*0774*/ 	.short	0x010a
        /*0776*/ 	.byte	0x05
	.zero		1


	//   ....[105]....
        /*0778*/ 	.word	0x00003930
        /*077c*/ 	.word	0x000000ff
        /*0780*/ 	.word	0x00000000
        /*0784*/ 	.short	0x010a
        /*0786*/ 	.byte	0x05
	.zero		1


	//   ....[106]....
        /*0788*/ 	.word	0x000039d0
        /*078c*/ 	.word	0x000000ff
        /*0790*/ 	.word	0x00000000
        /*0794*/ 	.short	0x010a
        /*0796*/ 	.byte	0x05
	.zero		1


	//   ....[107]....
        /*0798*/ 	.word	0x00003a70
        /*079c*/ 	.word	0x000000ff
        /*07a0*/ 	.word	0x00000000
        /*07a4*/ 	.short	0x010a
        /*07a6*/ 	.byte	0x05
	.zero		1


	//   ....[108]....
        /*07a8*/ 	.word	0x00003b10
        /*07ac*/ 	.word	0x000000ff
        /*07b0*/ 	.word	0x00000000
        /*07b4*/ 	.short	0x010a
        /*07b6*/ 	.byte	0x05
	.zero		1


	//   ....[109]....
        /*07b8*/ 	.word	0x00003bb0
        /*07bc*/ 	.word	0x000000ff
        /*07c0*/ 	.word	0x00000000
        /*07c4*/ 	.short	0x010a
        /*07c6*/ 	.byte	0x05
	.zero		1


	//   ....[110]....
        /*07c8*/ 	.word	0x00003c50
        /*07cc*/ 	.word	0x000000ff
        /*07d0*/ 	.word	0x00000000
        /*07d4*/ 	.short	0x010a
        /*07d6*/ 	.byte	0x05
	.zero		1


	//   ....[111]....
        /*07d8*/ 	.word	0x00003cf0
        /*07dc*/ 	.word	0x000000ff
        /*07e0*/ 	.word	0x00000000
        /*07e4*/ 	.short	0x010a
        /*07e6*/ 	.byte	0x05
	.zero		1


	//   ....[112]....
        /*07e8*/ 	.word	0x00003d90
        /*07ec*/ 	.word	0x000000ff
        /*07f0*/ 	.word	0x00000000
        /*07f4*/ 	.short	0x010a
        /*07f6*/ 	.byte	0x05
	.zero		1


	//   ....[113]....
        /*07f8*/ 	.word	0x00003e30
        /*07fc*/ 	.word	0x000000ff
        /*0800*/ 	.word	0x00000000
        /*0804*/ 	.short	0x010a
        /*0806*/ 	.byte	0x05
	.zero		1


	//   ....[114]....
        /*0808*/ 	.word	0x00003ed0
        /*080c*/ 	.word	0x000000ff
        /*0810*/ 	.word	0x00000000
        /*0814*/ 	.short	0x010a
        /*0816*/ 	.byte	0x05
	.zero		1


	//   ....[115]....
        /*0818*/ 	.word	0x00003f70
        /*081c*/ 	.word	0x000000ff
        /*0820*/ 	.word	0x00000000
        /*0824*/ 	.short	0x010a
        /*0826*/ 	.byte	0x05
	.zero		1


	//   ....[116]....
        /*0828*/ 	.word	0x00004010
        /*082c*/ 	.word	0x000000ff
        /*0830*/ 	.word	0x00000000
        /*0834*/ 	.short	0x010a
        /*0836*/ 	.byte	0x05
	.zero		1


	//   ....[117]....
        /*0838*/ 	.word	0x000040b0
        /*083c*/ 	.word	0x000000ff
        /*0840*/ 	.word	0x00000000
        /*0844*/ 	.short	0x010a
        /*0846*/ 	.byte	0x05
	.zero		1


	//   ....[118]....
        /*0848*/ 	.word	0x00004150
        /*084c*/ 	.word	0x000000ff
        /*0850*/ 	.word	0x00000000
        /*0854*/ 	.short	0x010a
        /*0856*/ 	.byte	0x05
	.zero		1


	//   ....[119]....
        /*0858*/ 	.word	0x000041f0
        /*085c*/ 	.word	0x000000ff
        /*0860*/ 	.word	0x00000000
        /*0864*/ 	.short	0x010a
        /*0866*/ 	.byte	0x05
	.zero		1


	//   ....[120]....
        /*0868*/ 	.word	0x00004290
        /*086c*/ 	.word	0x000000ff
        /*0870*/ 	.word	0x00000000
        /*0874*/ 	.short	0x010a
        /*0876*/ 	.byte	0x05
	.zero		1


	//   ....[121]....
        /*0878*/ 	.word	0x00004330
        /*087c*/ 	.word	0x000000ff
        /*0880*/ 	.word	0x00000000
        /*0884*/ 	.short	0x010a
        /*0886*/ 	.byte	0x05
	.zero		1


	//   ....[122]....
        /*0888*/ 	.word	0x000043d0
        /*088c*/ 	.word	0x000000ff
        /*0890*/ 	.word	0x00000000
        /*0894*/ 	.short	0x010a
        /*0896*/ 	.byte	0x05
	.zero		1


	//   ....[123]....
        /*0898*/ 	.word	0x00004470
        /*089c*/ 	.word	0x000000ff
        /*08a0*/ 	.word	0x00000000
        /*08a4*/ 	.short	0x010a
        /*08a6*/ 	.byte	0x05
	.zero		1


	//   ....[124]....
        /*08a8*/ 	.word	0x00004510
        /*08ac*/ 	.word	0x000000ff
        /*08b0*/ 	.word	0x00000000
        /*08b4*/ 	.short	0x010a
        /*08b6*/ 	.byte	0x05
	.zero		1


	//   ....[125]....
        /*08b8*/ 	.word	0x000045b0
        /*08bc*/ 	.word	0x000000ff
        /*08c0*/ 	.word	0x00000000
        /*08c4*/ 	.short	0x010a
        /*08c6*/ 	.byte	0x05
	.zero		1


	//   ....[126]....
        /*08c8*/ 	.word	0x00004650
        /*08cc*/ 	.word	0x000000ff
        /*08d0*/ 	.word	0x00000000
        /*08d4*/ 	.short	0x010a
        /*08d6*/ 	.byte	0x05
	.zero		1


	//   ....[127]....
        /*08d8*/ 	.word	0x00004700
        /*08dc*/ 	.word	0x00000000
        /*08e0*/ 	.word	0x00000000
        /*08e4*/ 	.short	0x010a
        /*08e6*/ 	.byte	0xff
	.zero		1


	//   ....[128]....
        /*08e8*/ 	.word	0x00004850
        /*08ec*/ 	.word	0x000000ff
        /*08f0*/ 	.word	0x00000268
        /*08f4*/ 	.short	0x010a
        /*08f6*/ 	.byte	0x04
	.zero		1


	//   ....[129]....
        /*08f8*/ 	.word	0x000048f0
        /*08fc*/ 	.word	0x000000ff
        /*0900*/ 	.word	0x00000260
        /*0904*/ 	.short	0x010a
        /*0906*/ 	.byte	0x04
	.zero		1


	//   ....[130]....
        /*0908*/ 	.word	0x00004990
        /*090c*/ 	.word	0x000000ff
        /*0910*/ 	.word	0x00000000
        /*0914*/ 	.short	0x0101
        /*0916*/ 	.byte	0x05
	.zero		1


	//   ....[131]....
        /*0918*/ 	.word	0x000049d0
        /*091c*/ 	.word	0x000000ff
        /*0920*/ 	.word	0x00000268
        /*0924*/ 	.short	0x0106
        /*0926*/ 	.byte	0x04
	.zero		1


	//   ....[132]....
        /*0928*/ 	.word	0x00004a10
        /*092c*/ 	.word	0x00000000
        /*0930*/ 	.word	0x00000268
        /*0934*/ 	.short	0x010a
        /*0936*/ 	.byte	0xff
	.zero		1


	//   ....[133]....
        /*0938*/ 	.word	0x00004c60
        /*093c*/ 	.word	0x000000ff
        /*0940*/ 	.word	0x00000008
        /*0944*/ 	.short	0x010a
        /*0946*/ 	.byte	0x05
	.zero		1


	//   ....[134]....
        /*0948*/ 	.word	0x00004c80
        /*094c*/ 	.word	0x000000ff
        /*0950*/ 	.word	0x00000008
        /*0954*/ 	.short	0x010a
        /*0956*/ 	.byte	0x05
	.zero		1


	//   ....[135]....
        /*0958*/ 	.word	0x00004e10
        /*095c*/ 	.word	0x000000ff
        /*0960*/ 	.word	0x00000008
        /*0964*/ 	.short	0x010a
        /*0966*/ 	.byte	0x05
	.zero		1


	//   ....[136]....
        /*0968*/ 	.word	0x00004e30
        /*096c*/ 	.word	0x000000ff
        /*0970*/ 	.word	0x00000008
        /*0974*/ 	.short	0x010a
        /*0976*/ 	.byte	0x05
	.zero		1


	//   ....[137]....
        /*0978*/ 	.word	0x00004ef0
        /*097c*/ 	.word	0x000000ff
        /*0980*/ 	.word	0x00000000
        /*0984*/ 	.short	0x0101
        /*0986*/ 	.byte	0x04
	.zero		1


	//   ....[138]....
        /*0988*/ 	.word	0x00005240
        /*098c*/ 	.word	0x000000ff
        /*0990*/ 	.word	0x00000260
        /*0994*/ 	.short	0x010a
        /*0996*/ 	.byte	0x11
	.zero		1


	//   ....[139]....
        /*0998*/ 	.word	0x000052e0
        /*099c*/ 	.word	0x000000ff
        /*09a0*/ 	.word	0x00000000
        /*09a4*/ 	.short	0x0101
        /*09a6*/ 	.byte	0x17
	.zero		1


	//   ....[140]....
        /*09a8*/ 	.word	0x00005320
        /*09ac*/ 	.word	0x000000ff
        /*09b0*/ 	.word	0x00000280
        /*09b4*/ 	.short	0x010a
        /*09b6*/ 	.byte	0x16
	.zero		1


	//   ....[141]....
        /*09b8*/ 	.word	0x000053d0
        /*09bc*/ 	.word	0x000000ff
        /*09c0*/ 	.word	0x00000000
        /*09c4*/ 	.short	0x010a
        /*09c6*/ 	.byte	0x04
	.zero		1


	//   ....[142]....
        /*09c8*/ 	.word	0x00005410
        /*09cc*/ 	.word	0x000000ff
        /*09d0*/ 	.word	0x00000000
        /*09d4*/ 	.short	0x010a
        /*09d6*/ 	.byte	0x0a
	.zero		1


	//   ....[143]....
        /*09d8*/ 	.word	0x00005530
        /*09dc*/ 	.word	0x000000ff
        /*09e0*/ 	.word	0x00000000
        /*09e4*/ 	.short	0x010a
        /*09e6*/ 	.byte	0x04
	.zero		1


	//   ....[144]....
        /*09e8*/ 	.word	0x000057d0
        /*09ec*/ 	.word	0x000000ff
        /*09f0*/ 	.word	0x00000000
        /*09f4*/ 	.short	0x010a
        /*09f6*/ 	.byte	0x04
	.zero		1


	//   ....[145]....
        /*09f8*/ 	.word	0x00005870
        /*09fc*/ 	.word	0x00000000
        /*0a00*/ 	.word	0x00000000
        /*0a04*/ 	.short	0x010a
        /*0a06*/ 	.byte	0xff
	.zero		1


	//   ....[146]....
        /*0a08*/ 	.word	0x000058b0
        /*0a0c*/ 	.word	0x00000000
        /*0a10*/ 	.word	0x00000000
        /*0a14*/ 	.short	0x010a
        /*0a16*/ 	.byte	0xff
	.zero		1


	//   ....[147]....
        /*0a18*/ 	.word	0x00005920
        /*0a1c*/ 	.word	0x000000ff
        /*0a20*/ 	.word	0x00000000
        /*0a24*/ 	.short	0x0101
        /*0a26*/ 	.byte	0x04
	.zero		1


	//   ....[148]....
        /*0a28*/ 	.word	0x00005960
        /*0a2c*/ 	.word	0x000000ff
        /*0a30*/ 	.word	0x00000290
        /*0a34*/ 	.short	0x010a
        /*0a36*/ 	.byte	0x11
	.zero		1


	//   ....[149]....
        /*0a38*/ 	.word	0x000059c0
        /*0a3c*/ 	.word	0x000000ff
        /*0a40*/ 	.word	0x00000000
        /*0a44*/ 	.short	0x0101
        /*0a46*/ 	.byte	0x04
	.zero		1


	//   ....[150]....
        /*0a48*/ 	.word	0x00005e70
        /*0a4c*/ 	.word	0x000000ff
        /*0a50*/ 	.word	0x00000260
        /*0a54*/ 	.short	0x010a
        /*0a56*/ 	.byte	0x1c
	.zero		1


	//   ....[151]....
        /*0a58*/ 	.word	0x00005f10
        /*0a5c*/ 	.word	0x000000ff
        /*0a60*/ 	.word	0x00000000
        /*0a64*/ 	.short	0x0101
        /*0a66*/ 	.byte	0x25
	.zero		1


	//   ....[152]....
        /*0a68*/ 	.word	0x00006450
        /*0a6c*/ 	.word	0x000000ff
        /*0a70*/ 	.word	0x00000258
        /*0a74*/ 	.short	0x010a
        /*0a76*/ 	.byte	0x1c
	.zero		1


	//   ....[153]....
        /*0a78*/ 	.word	0x000065e0
        /*0a7c*/ 	.word	0x000000ff
        /*0a80*/ 	.word	0x00000248
        /*0a84*/ 	.short	0x010a
        /*0a86*/ 	.byte	0x1c
	.zero		1


	//   ....[154]....
        /*0a88*/ 	.word	0x00006970
        /*0a8c*/ 	.word	0x000000ff
        /*0a90*/ 	.word	0x00000240
        /*0a94*/ 	.short	0x010b
        /*0a96*/ 	.byte	0x1c
	.zero		1


	//   ....[155]....
        /*0a98*/ 	.word	0x00006980
        /*0a9c*/ 	.word	0x000000ff
        /*0aa0*/ 	.word	0x00000000
        /*0aa4*/ 	.short	0x0101
        /*0aa6*/ 	.byte	0x26
	.zero		1


	//   ....[156]....
        /*0aa8*/ 	.word	0x000069c0
        /*0aac*/ 	.word	0x00000000
        /*0ab0*/ 	.word	0x00000248
        /*0ab4*/ 	.short	0x010a
        /*0ab6*/ 	.byte	0xff
	.zero		1


	//   ....[157]....
        /*0ab8*/ 	.word	0x00006d20
        /*0abc*/ 	.word	0x000000ff
        /*0ac0*/ 	.word	0x00000260
        /*0ac4*/ 	.short	0x010a
        /*0ac6*/ 	.byte	0x2c
	.zero		1


	//   ....[158]....
        /*0ac8*/ 	.word	0x00006df0
        /*0acc*/ 	.word	0x000000ff
        /*0ad0*/ 	.word	0x00000000
        /*0ad4*/ 	.short	0x0101
        /*0ad6*/ 	.byte	0x04
	.zero		1


	//   ....[159]....
        /*0ad8*/ 	.word	0x00007910
        /*0adc*/ 	.word	0x000000ff
        /*0ae0*/ 	.word	0x00000240
        /*0ae4*/ 	.short	0x010a
        /*0ae6*/ 	.byte	0x2c
	.zero		1


	//   ....[160]....
        /*0ae8*/ 	.word	0x00007930
        /*0aec*/ 	.word	0x00000058
        /*0af0*/ 	.word	0x00000270
        /*0af4*/ 	.short	0x010a
        /*0af6*/ 	.byte	0xff
	.zero		1


	//   ....[161]....
        /*0af8*/ 	.word	0x00007a80
        /*0afc*/ 	.word	0x000000ff
        /*0b00*/ 	.word	0x00000240
        /*0b04*/ 	.short	0x010a
        /*0b06*/ 	.byte	0x2c
	.zero		1


	//   ....[162]....
        /*0b08*/ 	.word	0x00007b70
        /*0b0c*/ 	.word	0x000000ff
        /*0b10*/ 	.word	0x00000000
        /*0b14*/ 	.short	0x0101
        /*0b16*/ 	.byte	0x04
	.zero		1


	//   ....[163]....
        /*0b18*/ 	.word	0x00007bd0
        /*0b1c*/ 	.word	0x00000058
        /*0b20*/ 	.word	0x00000270
        /*0b24*/ 	.short	0x010a
        /*0b26*/ 	.byte	0xff
	.zero		1


	//   ....[164]....
        /*0b28*/ 	.word	0x00007fb0
        /*0b2c*/ 	.word	0x00000058
        /*0b30*/ 	.word	0x00000000
        /*0b34*/ 	.short	0x0101
        /*0b36*/ 	.byte	0xff
	.zero		1


	//   ....[165]....
        /*0b38*/ 	.word	0x00008950
        /*0b3c*/ 	.word	0x00000000
        /*0b40*/ 	.word	0x00000120
        /*0b44*/ 	.short	0x010a
        /*0b46*/ 	.byte	0xff
	.zero		1


	//   ....[166]....
        /*0b48*/ 	.word	0x000089b0
        /*0b4c*/ 	.word	0x00000000
        /*0b50*/ 	.word	0x00000120
        /*0b54*/ 	.short	0x010a
        /*0b56*/ 	.byte	0xff
	.zero		1


	//   ....[167]....
        /*0b58*/ 	.word	0x00008a10
        /*0b5c*/ 	.word	0x00000000
        /*0b60*/ 	.word	0x00000260
        /*0b64*/ 	.short	0x010a
        /*0b66*/ 	.byte	0xff
	.zero		1


	//   ....[168]....
        /*0b68*/ 	.word	0x00008a70
        /*0b6c*/ 	.word	0x00000000
        /*0b70*/ 	.word	0x00000000
        /*0b74*/ 	.short	0x010a
        /*0b76*/ 	.byte	0xff
	.zero		1


	//   ....[169]....
        /*0b78*/ 	.word	0x00008ad0
        /*0b7c*/ 	.word	0x00000000
        /*0b80*/ 	.word	0x00000000
        /*0b84*/ 	.short	0x010a
        /*0b86*/ 	.byte	0xff
	.zero		1


	//   ....[170]....
        /*0b88*/ 	.word	0x00008b30
        /*0b8c*/ 	.word	0x00000000
        /*0b90*/ 	.word	0x00000000
        /*0b94*/ 	.short	0x010a
        /*0b96*/ 	.byte	0xff
	.zero		1


	//   ....[171]....
        /*0b98*/ 	.word	0x00008b90
        /*0b9c*/ 	.word	0x00000000
        /*0ba0*/ 	.word	0x00000000
        /*0ba4*/ 	.short	0x010a
        /*0ba6*/ 	.byte	0xff
	.zero		1


	//   ....[172]....
        /*0ba8*/ 	.word	0x00008bf0
        /*0bac*/ 	.word	0x00000000
        /*0bb0*/ 	.word	0x00000000
        /*0bb4*/ 	.short	0x010a
        /*0bb6*/ 	.byte	0xff
	.zero		1


	//   ....[173]....
        /*0bb8*/ 	.word	0x00008c50
        /*0bbc*/ 	.word	0x00000000
        /*0bc0*/ 	.word	0x00000000
        /*0bc4*/ 	.short	0x010a
        /*0bc6*/ 	.byte	0xff
	.zero		1


	//   ....[174]....
        /*0bc8*/ 	.word	0x00008cb0
        /*0bcc*/ 	.word	0x00000000
        /*0bd0*/ 	.word	0x00000000
        /*0bd4*/ 	.short	0x010a
        /*0bd6*/ 	.byte	0xff
	.zero		1


	//   ....[175]....
        /*0bd8*/ 	.word	0x00008d10
        /*0bdc*/ 	.word	0x00000000
        /*0be0*/ 	.word	0x00000000
        /*0be4*/ 	.short	0x010a
        /*0be6*/ 	.byte	0xff
	.zero		1


	//   ....[176]....
        /*0be8*/ 	.word	0x00008d70
        /*0bec*/ 	.word	0x00000000
        /*0bf0*/ 	.word	0x00000000
        /*0bf4*/ 	.short	0x010a
        /*0bf6*/ 	.byte	0xff
	.zero		1


	//   ....[177]....
        /*0bf8*/ 	.word	0x00008dd0
        /*0bfc*/ 	.word	0x00000000
        /*0c00*/ 	.word	0x00000000
        /*0c04*/ 	.short	0x010a
        /*0c06*/ 	.byte	0xff
	.zero		1


	//   ....[178]....
        /*0c08*/ 	.word	0x00008e30
        /*0c0c*/ 	.word	0x00000000
        /*0c10*/ 	.word	0x00000000
        /*0c14*/ 	.short	0x010a
        /*0c16*/ 	.byte	0xff
	.zero		1


	//   ....[179]....
        /*0c18*/ 	.word	0x00008e90
        /*0c1c*/ 	.word	0x00000000
        /*0c20*/ 	.word	0x00000000
        /*0c24*/ 	.short	0x010a
        /*0c26*/ 	.byte	0xff
	.zero		1


	//   ....[180]....
        /*0c28*/ 	.word	0x00008ef0
        /*0c2c*/ 	.word	0x00000000
        /*0c30*/ 	.word	0x00000000
        /*0c34*/ 	.short	0x010a
        /*0c36*/ 	.byte	0xff
	.zero		1


	//   ....[181]....
        /*0c38*/ 	.word	0x00008f50
        /*0c3c*/ 	.word	0x00000000
        /*0c40*/ 	.word	0x00000000
        /*0c44*/ 	.short	0x010a
        /*0c46*/ 	.byte	0xff
	.zero		1


	//   ....[182]....
        /*0c48*/ 	.word	0x00008fb0
        /*0c4c*/ 	.word	0x00000000
        /*0c50*/ 	.word	0x00000000
        /*0c54*/ 	.short	0x010a
        /*0c56*/ 	.byte	0xff
	.zero		1


	//   ....[183]....
        /*0c58*/ 	.word	0x00009010
        /*0c5c*/ 	.word	0x00000000
        /*0c60*/ 	.word	0x00000000
        /*0c64*/ 	.short	0x010a
        /*0c66*/ 	.byte	0xff
	.zero		1


	//   ....[184]....
        /*0c68*/ 	.word	0x00009070
        /*0c6c*/ 	.word	0x00000000
        /*0c70*/ 	.word	0x00000000
        /*0c74*/ 	.short	0x010a
        /*0c76*/ 	.byte	0xff
	.zero		1


	//   ....[185]....
        /*0c78*/ 	.word	0x000090d0
        /*0c7c*/ 	.word	0x00000000
        /*0c80*/ 	.word	0x00000000
        /*0c84*/ 	.short	0x010a
        /*0c86*/ 	.byte	0xff
	.zero		1


	//   ....[186]....
        /*0c88*/ 	.word	0x00009130
        /*0c8c*/ 	.word	0x00000000
        /*0c90*/ 	.word	0x00000000
        /*0c94*/ 	.short	0x010a
        /*0c96*/ 	.byte	0xff
	.zero		1


	//   ....[187]....
        /*0c98*/ 	.word	0x00009190
        /*0c9c*/ 	.word	0x00000000
        /*0ca0*/ 	.word	0x00000000
        /*0ca4*/ 	.short	0x010a
        /*0ca6*/ 	.byte	0xff
	.zero		1


	//   ....[188]....
        /*0ca8*/ 	.word	0x000091f0
        /*0cac*/ 	.word	0x00000000
        /*0cb0*/ 	.word	0x00000000
        /*0cb4*/ 	.short	0x010a
        /*0cb6*/ 	.byte	0xff
	.zero		1


	//   ....[189]....
        /*0cb8*/ 	.word	0x00009250
        /*0cbc*/ 	.word	0x00000000
        /*0cc0*/ 	.word	0x00000000
        /*0cc4*/ 	.short	0x010a
        /*0cc6*/ 	.byte	0xff
	.zero		1


	//   ....[190]....
        /*0cc8*/ 	.word	0x000092b0
        /*0ccc*/ 	.word	0x00000000
        /*0cd0*/ 	.word	0x00000000
        /*0cd4*/ 	.short	0x010a
        /*0cd6*/ 	.byte	0xff
	.zero		1


	//   ....[191]....
        /*0cd8*/ 	.word	0x00009310
        /*0cdc*/ 	.word	0x00000000
        /*0ce0*/ 	.word	0x00000000
        /*0ce4*/ 	.short	0x010a
        /*0ce6*/ 	.byte	0xff
	.zero		1


	//   ....[192]....
        /*0ce8*/ 	.word	0x00009370
        /*0cec*/ 	.word	0x00000000
        /*0cf0*/ 	.word	0x00000000
        /*0cf4*/ 	.short	0x010a
        /*0cf6*/ 	.byte	0xff
	.zero		1


	//   ....[193]....
        /*0cf8*/ 	.word	0x000093d0
        /*0cfc*/ 	.word	0x00000000
        /*0d00*/ 	.word	0x00000000
        /*0d04*/ 	.short	0x010a
        /*0d06*/ 	.byte	0xff
	.zero		1


	//   ....[194]....
        /*0d08*/ 	.word	0x00009430
        /*0d0c*/ 	.word	0x00000000
        /*0d10*/ 	.word	0x00000000
        /*0d14*/ 	.short	0x010a
        /*0d16*/ 	.byte	0xff
	.zero		1


	//   ....[195]....
        /*0d18*/ 	.word	0x00009490
        /*0d1c*/ 	.word	0x00000000
        /*0d20*/ 	.word	0x00000000
        /*0d24*/ 	.short	0x010a
        /*0d26*/ 	.byte	0xff
	.zero		1


	//   ....[196]....
        /*0d28*/ 	.word	0x000094f0
        /*0d2c*/ 	.word	0x00000000
        /*0d30*/ 	.word	0x00000000
        /*0d34*/ 	.short	0x010a
        /*0d36*/ 	.byte	0xff
	.zero		1


	//   ....[197]....
        /*0d38*/ 	.word	0x00009550
        /*0d3c*/ 	.word	0x00000000
        /*0d40*/ 	.word	0x00000000
        /*0d44*/ 	.short	0x010a
        /*0d46*/ 	.byte	0xff
	.zero		1


	//   ....[198]....
        /*0d48*/ 	.word	0x000095b0
        /*0d4c*/ 	.word	0x00000000
        /*0d50*/ 	.word	0x00000000
        /*0d54*/ 	.short	0x010a
        /*0d56*/ 	.byte	0xff
	.zero		1


	//   ....[199]....
        /*0d58*/ 	.word	0x00009610
        /*0d5c*/ 	.word	0x00000000
        /*0d60*/ 	.word	0x00000000
        /*0d64*/ 	.short	0x010a
        /*0d66*/ 	.byte	0xff
	.zero		1


	//   ....[200]....
        /*0d68*/ 	.word	0x00009670
        /*0d6c*/ 	.word	0x00000000
        /*0d70*/ 	.word	0x00000000
        /*0d74*/ 	.short	0x010a
        /*0d76*/ 	.byte	0xff
	.zero		1


	//   ....[201]....
        /*0d78*/ 	.word	0x000096d0
        /*0d7c*/ 	.word	0x00000000
        /*0d80*/ 	.word	0x00000000
        /*0d84*/ 	.short	0x010a
        /*0d86*/ 	.byte	0xff
	.zero		1


	//   ....[202]....
        /*0d88*/ 	.word	0x00009730
        /*0d8c*/ 	.word	0x00000000
        /*0d90*/ 	.word	0x00000000
        /*0d94*/ 	.short	0x010a
        /*0d96*/ 	.byte	0xff
	.zero		1


	//   ....[203]....
        /*0d98*/ 	.word	0x00009790
        /*0d9c*/ 	.word	0x00000004
        /*0da0*/ 	.word	0x00000268
        /*0da4*/ 	.short	0x010a
        /*0da6*/ 	.byte	0xff
	.zero		1


	//   ....[204]....
        /*0da8*/ 	.word	0x000097f0
        /*0dac*/ 	.word	0x00000004
        /*0db0*/ 	.word	0x00000260
        /*0db4*/ 	.short	0x010a
        /*0db6*/ 	.byte	0xff
	.zero		1


	//   ....[205]....
        /*0db8*/ 	.word	0x00009850
        /*0dbc*/ 	.word	0x00000005
        /*0dc0*/ 	.word	0x00000008
        /*0dc4*/ 	.short	0x010a
        /*0dc6*/ 	.byte	0xff
	.zero		1


	//   ....[206]....
        /*0dc8*/ 	.word	0x00009940
        /*0dcc*/ 	.word	0x00000003
        /*0dd0*/ 	.word	0x00000008
        /*0dd4*/ 	.short	0x010a
        /*0dd6*/ 	.byte	0xff
	.zero		1


	//   ....[207]....
        /*0dd8*/ 	.word	0x000099a0
        /*0ddc*/ 	.word	0x00000004
        /*0de0*/ 	.word	0x00000260
        /*0de4*/ 	.short	0x010a
        /*0de6*/ 	.byte	0xff
	.zero		1


	//   ....[208]....
        /*0de8*/ 	.word	0x00009a00
        /*0dec*/ 	.word	0x00000004
        /*0df0*/ 	.word	0x00000280
        /*0df4*/ 	.short	0x010a
        /*0df6*/ 	.byte	0xff
	.zero		1


	//   ....[209]....
        /*0df8*/ 	.word	0x00009a60
        /*0dfc*/ 	.word	0x00000004
        /*0e00*/ 	.word	0x00000000
        /*0e04*/ 	.short	0x010a
        /*0e06*/ 	.byte	0xff
	.zero		1


	//   ....[210]....
        /*0e08*/ 	.word	0x00009ac0
        /*0e0c*/ 	.word	0x00000000
        /*0e10*/ 	.word	0x00000000
        /*0e14*/ 	.short	0x010a
        /*0e16*/ 	.byte	0xff
	.zero		1


	//   ....[211]....
        /*0e18*/ 	.word	0x00009b20
        /*0e1c*/ 	.word	0x00000000
        /*0e20*/ 	.word	0x00000290
        /*0e24*/ 	.short	0x010a
        /*0e26*/ 	.byte	0xff
	.zero		1


	//   ....[212]....
        /*0e28*/ 	.word	0x00009b80
        /*0e2c*/ 	.word	0x00000000
        /*0e30*/ 	.word	0x00000260
        /*0e34*/ 	.short	0x010a
        /*0e36*/ 	.byte	0xff
	.zero		1


	//   ....[213]....
        /*0e38*/ 	.word	0x00009be0
        /*0e3c*/ 	.word	0x00000000
        /*0e40*/ 	.word	0x00000258
        /*0e44*/ 	.short	0x010a
        /*0e46*/ 	.byte	0xff
	.zero		1


	//   ....[214]....
        /*0e48*/ 	.word	0x00009c40
        /*0e4c*/ 	.word	0x00000000
        /*0e50*/ 	.word	0x00000248
        /*0e54*/ 	.short	0x010a
        /*0e56*/ 	.byte	0xff
	.zero		1


	//   ....[215]....
        /*0e58*/ 	.word	0x00009ca0
        /*0e5c*/ 	.word	0x00000000
        /*0e60*/ 	.word	0x00000260
        /*0e64*/ 	.short	0x010a
        /*0e66*/ 	.byte	0xff
	.zero		1


	//   ....[216]....
        /*0e68*/ 	.word	0x00009d00
        /*0e6c*/ 	.word	0x00000003
        /*0e70*/ 	.word	0x00000240
        /*0e74*/ 	.short	0x010a
        /*0e76*/ 	.byte	0xff
	.zero		1


	//   ....[217]....
        /*0e78*/ 	.word	0x00009d50
        /*0e7c*/ 	.word	0x00000058
        /*0e80*/ 	.word	0x00000270
        /*0e84*/ 	.short	0x010a
        /*0e86*/ 	.byte	0xff
	.zero		1


	//----- nvinfo : EIATTR_NUM_MBARRIERS
	.align		4
.L_47:
        /*0e88*/ 	.byte	0x03, 0x38
        /*0e8a*/ 	.short	0x0053


	//----- nvinfo : EIATTR_EXIT_INSTR_OFFSETS
	.align		4
        /*0e8c*/ 	.byte	0x04, 0x1c
        /*0e8e*/ 	.short	(.L_49 - .L_48)


	//   ....[0]....
.L_48:
        /*0e90*/ 	.word	0x00004730


	//   ....[1]....
        /*0e94*/ 	.word	0x000049e0


	//   ....[2]....
        /*0e98*/ 	.word	0x00004a40


	//   ....[3]....
        /*0e9c*/ 	.word	0x00005bf0


	//   ....[4]....
        /*0ea0*/ 	.word	0x000069f0


	//   ....[5]....
        /*0ea4*/ 	.word	0x00006a30


	//   ....[6]....
        /*0ea8*/ 	.word	0x00008930


	//----- nvinfo : EIATTR_MAX_THREADS
	.align		4
.L_49:
        /*0eac*/ 	.byte	0x04, 0x05
        /*0eae*/ 	.short	(.L_51 - .L_50)
.L_50:
        /*0eb0*/ 	.word	0x00000100
        /*0eb4*/ 	.word	0x00000001
        /*0eb8*/ 	.word	0x00000001


	//----- nvinfo : EIATTR_CRS_STACK_SIZE
	.align		4
.L_51:
        /*0ebc*/ 	.byte	0x04, 0x1e
        /*0ebe*/ 	.short	(.L_53 - .L_52)
.L_52:
        /*0ec0*/ 	.word	0x00000000


	//----- nvinfo : EIATTR_CBANK_PARAM_SIZE
	.align		4
.L_53:
        /*0ec4*/ 	.byte	0x03, 0x19
        /*0ec6*/ 	.short	0x0900


	//----- nvinfo : EIATTR_PARAM_CBANK
	.align		4
        /*0ec8*/ 	.byte	0x04, 0x0a
        /*0eca*/ 	.short	(.L_55 - .L_54)
	.align		4
.L_54:
        /*0ecc*/ 	.word	index@(.nv.constant0._ZN7cutlass13device_kernelINS_4conv6kernel13ConvUniversalINS1_16ConvProblemShapeILNS1_8OperatorE1ELi3EEENS1_10collective14CollectiveConvINS1_47MainloopSm100TmaUmmaWarpSpecializedImplicitGemmILS5_1ELi36ELi3ELi1ELi2EN4cute5tupleIJNSA_1CILi2EEENSC_ILi1EEESE_EEEEENSB_IJNSC_ILi128EEENSC_ILi64EEENSB_IJSI_EEEEEENS_12float_e4m3_tESL_NSA_8TiledMMAINSA_8MMA_AtomIJNSA_10MMA_TraitsINSA_25SM100_MMA_F8F6F4_2x1SM_SSEJSL_SL_fSH_SI_NSA_17integral_constantINSA_4UMMA5MajorELSS_0EEENSQ_ISS_LSS_1EEENSQ_INSR_7ScaleInELSV_0EEESW_EEEEEENSA_6LayoutINSB_IJSE_SE_SE_EEENSB_IJNSC_ILi0EEES11_S11_EEEEENSB_IJNSA_10UnderscoreES14_S14_EEEEENS7_6detail27Sm100ImplicitGemmTileTraitsINSA_25SM100_TMA_2SM_LOAD_IM2COLENSA_14ComposedLayoutINSA_7SwizzleILi2ELi4ELi3EEENSA_18smem_ptr_flag_bitsILi8EEENSZ_INSB_IJNSC_ILi8EEESI_EEENSB_IJSI_SE_EEEEEEEvEENS18_INSA_18SM100_TMA_2SM_LOADENS1A_INS1B_ILi1ELi4ELi3EEES1E_NSZ_INSB_IJNSC_ILi32EEES1F_EEENSB_IJSE_S1N_EEEEEEEvEEEENS_8epilogue10collective18CollectiveEpilogueINS1U_23Sm100TmaWarpSpecializedILi1ELi1ELi32ELb0ELb0EEEJNSB_IJSI_SI_SJ_EEENSB_IJNSZ_ISI_SE_EES20_EEESL_NSB_IJNSB_IJllllEEESE_S11_EEESL_S23_NS1U_6fusion15FusionCallbacksIS1Y_NS24_17LinearCombinationISL_fSL_fLNS_15FloatRoundStyleE2EEES1Z_S21_JEEENSA_5SM1004TMEM4LOAD26SM100_TMEM_LOAD_32dp32b32xENSA_20SM90_TMA_LOAD_IM2COLES1J_NSA_39AutoVectorizingCopyWithAssumedAlignmentILi128EEENSA_21SM90_TMA_STORE_IM2COLES1J_S2G_S2G_EEEvvEEEEvNT_6ParamsE)
        /*0ed0*/ 	.short	0x0380
        /*0ed2*/ 	.short	0x0900


	//----- nvinfo : EIATTR_SW_WAR
	.align		4
.L_55:
        /*0ed4*/ 	.byte	0x04, 0x36
        /*0ed6*/ 	.short	(.L_57 - .L_56)
.L_56:
        /*0ed8*/ 	.word	0x00000008
.L_57:


//--------------------- .nv.callgraph             --------------------------
	.section	.nv.callgraph,"",@"SHT_CUDA_CALLGRAPH"
	.align	4
	.sectionentsize	8
	.align		4
        /*0000*/ 	.word	0x00000000
	.align		4
        /*0004*/ 	.word	0xffffffff
	.align		4
        /*0008*/ 	.word	index@(_ZN7cutlass13device_kernelINS_4conv6kernel13ConvUniversalINS1_16ConvProblemShapeILNS1_8OperatorE1ELi3EEENS1_10collective14CollectiveConvINS1_47MainloopSm100TmaUmmaWarpSpecializedImplicitGemmILS5_1ELi36ELi3ELi1ELi2EN4cute5tupleIJNSA_1CILi2EEENSC_ILi1EEESE_EEEEENSB_IJNSC_ILi128EEENSC_ILi64EEENSB_IJSI_EEEEEENS_12float_e4m3_tESL_NSA_8TiledMMAINSA_8MMA_AtomIJNSA_10MMA_TraitsINSA_25SM100_MMA_F8F6F4_2x1SM_SSEJSL_SL_fSH_SI_NSA_17integral_constantINSA_4UMMA5MajorELSS_0EEENSQ_ISS_LSS_1EEENSQ_INSR_7ScaleInELSV_0EEESW_EEEEEENSA_6LayoutINSB_IJSE_SE_SE_EEENSB_IJNSC_ILi0EEES11_S11_EEEEENSB_IJNSA_10UnderscoreES14_S14_EEEEENS7_6detail27Sm100ImplicitGemmTileTraitsINSA_25SM100_TMA_2SM_LOAD_IM2COLENSA_14ComposedLayoutINSA_7SwizzleILi2ELi4ELi3EEENSA_18smem_ptr_flag_bitsILi8EEENSZ_INSB_IJNSC_ILi8EEESI_EEENSB_IJSI_SE_EEEEEEEvEENS18_INSA_18SM100_TMA_2SM_LOADENS1A_INS1B_ILi1ELi4ELi3EEES1E_NSZ_INSB_IJNSC_ILi32EEES1F_EEENSB_IJSE_S1N_EEEEEEEvEEEENS_8epilogue10collective18CollectiveEpilogueINS1U_23Sm100TmaWarpSpecializedILi1ELi1ELi32ELb0ELb0EEEJNSB_IJSI_SI_SJ_EEENSB_IJNSZ_ISI_SE_EES20_EEESL_NSB_IJNSB_IJllllEEESE_S11_EEESL_S23_NS1U_6fusion15FusionCallbacksIS1Y_NS24_17LinearCombinationISL_fSL_fLNS_15FloatRoundStyleE2EEES1Z_S21_JEEENSA_5SM1004TMEM4LOAD26SM100_TMEM_LOAD_32dp32b32xENSA_20SM90_TMA_LOAD_IM2COLES1J_NSA_39AutoVectorizingCopyWithAssumedAlignmentILi128EEENSA_21SM90_TMA_STORE_IM2COLES1J_S2G_S2G_EEEvvEEEEvNT_6ParamsE)
	.align		4
        /*000c*/ 	.word	index@(__assertfail)
	.align		4
        /*0010*/ 	.word	0x00000000
	.align		4
        /*0014*/ 	.word	0xfffffffe
	.align		4
        /*0018*/ 	.word	0x00000000
	.align		4
        /*001c*/ 	.word	0xfffffffd
	.align		4
        /*0020*/ 	.word	0x00000000
	.align		4
        /*0024*/ 	.word	0xfffffffc


//--------------------- .nv.constant4             --------------------------
	.section	.nv.constant4,"a",@progbits
	.align	8
	.align		8
.nv.constant4:
        /*0000*/ 	.dword	__assertfail
	.align		8
        /*0008*/ 	.dword	__unnamed_1
	.align		8
        /*0010*/ 	.dword	__unnamed_2
	.align		8
        /*0018*/ 	.dword	_ZN39_INTERNAL_9620fff8_4_k_cu_1f7e97e5_33834cuda3std3__45__cpo5beginE
	.align		8
        /*0020*/ 	.dword	_ZN39_INTERNAL_9620fff8_4_k_cu_1f7e97e5_33834cuda3std3__45__cpo3endE
	.align		8
        /*0028*/ 	.dword	_ZN39_INTERNAL_9620fff8_4_k_cu_1f7e97e5_33834cuda3std3__45__cpo6cbeginE
	.align		8
        /*0030*/ 	.dword	_ZN39_INTERNAL_9620fff8_4_k_cu_1f7e97e5_33834cuda3std3__45__cpo4cendE
	.align		8
        /*0038*/ 	.dword	_ZN39_INTERNAL_9620fff8_4_k_cu_1f7e97e5_33834cuda3std3__441_GLOBAL__N__9620fff8_4_k_cu_1f7e97e5_33836ignoreE
	.align		8
        /*0040*/ 	.dword	_ZN39_INTERNAL_9620fff8_4_k_cu_1f7e97e5_33834cuda3std3__419piecewise_constructE
	.align		8
        /*0048*/ 	.dword	_ZN39_INTERNAL_9620fff8_4_k_cu_1f7e97e5_33834cuda3std3__48in_placeE
	.align		8
        /*0050*/ 	.dword	_ZN39_INTERNAL_9620fff8_4_k_cu_1f7e97e5_33834cuda3std6ranges3__45__cpo4swapE
	.align		8
        /*0058*/ 	.dword	_ZN39_INTERNAL_9620fff8_4_k_cu_1f7e97e5_33834cuda3std6ranges3__45__cpo9iter_moveE
	.align		8
        /*0060*/ 	.dword	_ZN39_INTERNAL_9620fff8_4_k_cu_1f7e97e5_33834cute7productE
	.align		8
        /*0068*/ 	.dword	_ZN39_INTERNAL_9620fff8_4_k_cu_1f7e97e5_33834cute1_E
	.align		8
        /*0070*/ 	.dword	$str$27
	.align		8
        /*0078*/ 	.dword	$str$28
	.align		8
        /*0080*/ 	.dword	$str$29
	.align		8
        /*0088*/ 	.dword	$str$30


//--------------------- .text._ZN7cutlass13device_kernelINS_4conv6kernel13ConvUniversalINS1_16ConvProblemShapeILNS1_8OperatorE1ELi3EEENS1_10collective14CollectiveConvINS1_47MainloopSm100TmaUmmaWarpSpecializedImplicitGemmILS5_1ELi36ELi3ELi1ELi2EN4cute5tupleIJNSA_1CILi2EEENSC_ILi1EEESE_EEEEENSB_IJNSC_ILi128EEENSC_ILi64EEENSB_IJSI_EEEEEENS_12float_e4m3_tESL_NSA_8TiledMMAINSA_8MMA_AtomIJNSA_10MMA_TraitsINSA_25SM100_MMA_F8F6F4_2x1SM_SSEJSL_SL_fSH_SI_NSA_17integral_constantINSA_4UMMA5MajorELSS_0EEENSQ_ISS_LSS_1EEENSQ_INSR_7ScaleInELSV_0EEESW_EEEEEENSA_6LayoutINSB_IJSE_SE_SE_EEENSB_IJNSC_ILi0EEES11_S11_EEEEENSB_IJNSA_10UnderscoreES14_S14_EEEEENS7_6detail27Sm100ImplicitGemmTileTraitsINSA_25SM100_TMA_2SM_LOAD_IM2COLENSA_14ComposedLayoutINSA_7SwizzleILi2ELi4ELi3EEENSA_18smem_ptr_flag_bitsILi8EEENSZ_INSB_IJNSC_ILi8EEESI_EEENSB_IJSI_SE_EEEEEEEvEENS18_INSA_18SM100_TMA_2SM_LOADENS1A_INS1B_ILi1ELi4ELi3EEES1E_NSZ_INSB_IJNSC_ILi32EEES1F_EEENSB_IJSE_S1N_EEEEEEEvEEEENS_8epilogue10collective18CollectiveEpilogueINS1U_23Sm100TmaWarpSpecializedILi1ELi1ELi32ELb0ELb0EEEJNSB_IJSI_SI_SJ_EEENSB_IJNSZ_ISI_SE_EES20_EEESL_NSB_IJNSB_IJllllEEESE_S11_EEESL_S23_NS1U_6fusion15FusionCallbacksIS1Y_NS24_17LinearCombinationISL_fSL_fLNS_15FloatRoundStyleE2EEES1Z_S21_JEEENSA_5SM1004TMEM4LOAD26SM100_TMEM_LOAD_32dp32b32xENSA_20SM90_TMA_LOAD_IM2COLES1J_NSA_39AutoVectorizingCopyWithAssumedAlignmentILi128EEENSA_21SM90_TMA_STORE_IM2COLES1J_S2G_S2G_EEEvvEEEEvNT_6ParamsE --------------------------
	.section	.text._ZN7cutlass13device_kernelINS_4conv6kernel13ConvUniversalINS1_16ConvProblemShapeILNS1_8OperatorE1ELi3EEENS1_10collective14CollectiveConvINS1_47MainloopSm100TmaUmmaWarpSpecializedImplicitGemmILS5_1ELi36ELi3ELi1ELi2EN4cute5tupleIJNSA_1CILi2EEENSC_ILi1EEESE_EEEEENSB_IJNSC_ILi128EEENSC_ILi64EEENSB_IJSI_EEEEEENS_12float_e4m3_tESL_NSA_8TiledMMAINSA_8MMA_AtomIJNSA_10MMA_TraitsINSA_25SM100_MMA_F8F6F4_2x1SM_SSEJSL_SL_fSH_SI_NSA_17integral_constantINSA_4UMMA5MajorELSS_0EEENSQ_ISS_LSS_1EEENSQ_INSR_7ScaleInELSV_0EEESW_EEEEEENSA_6LayoutINSB_IJSE_SE_SE_EEENSB_IJNSC_ILi0EEES11_S11_EEEEENSB_IJNSA_10UnderscoreES14_S14_EEEEENS7_6detail27Sm100ImplicitGemmTileTraitsINSA_25SM100_TMA_2SM_LOAD_IM2COLENSA_14ComposedLayoutINSA_7SwizzleILi2ELi4ELi3EEENSA_18smem_ptr_flag_bitsILi8EEENSZ_INSB_IJNSC_ILi8EEESI_EEENSB_IJSI_SE_EEEEEEEvEENS18_INSA_18SM100_TMA_2SM_LOADENS1A_INS1B_ILi1ELi4ELi3EEES1E_NSZ_INSB_IJNSC_ILi32EEES1F_EEENSB_IJSE_S1N_EEEEEEEvEEEENS_8epilogue10collective18CollectiveEpilogueINS1U_23Sm100TmaWarpSpecializedILi1ELi1ELi32ELb0ELb0EEEJNSB_IJSI_SI_SJ_EEENSB_IJNSZ_ISI_SE_EES20_EEESL_NSB_IJNSB_IJllllEEESE_S11_EEESL_S23_NS1U_6fusion15FusionCallbacksIS1Y_NS24_17LinearCombinationISL_fSL_fLNS_15FloatRoundStyleE2EEES1Z_S21_JEEENSA_5SM1004TMEM4LOAD26SM100_TMEM_LOAD_32dp32b32xENSA_20SM90_TMA_LOAD_IM2COLES1J_NSA_39AutoVectorizingCopyWithAssumedAlignmentILi128EEENSA_21SM90_TMA_STORE_IM2COLES1J_S2G_S2G_EEEvvEEEEvNT_6ParamsE,"ax",@progbits
	.align	128
.text._ZN7cutlass13device_kernelINS_4conv6kernel13ConvUniversalINS1_16ConvProblemShapeILNS1_8OperatorE1ELi3EEENS1_10collective14CollectiveConvINS1_47MainloopSm100TmaUmmaWarpSpecializedImplicitGemmILS5_1ELi36ELi3ELi1ELi2EN4cute5tupleIJNSA_1CILi2EEENSC_ILi1EEESE_EEEEENSB_IJNSC_ILi128EEENSC_ILi64EEENSB_IJSI_EEEEEENS_12float_e4m3_tESL_NSA_8TiledMMAINSA_8MMA_AtomIJNSA_10MMA_TraitsINSA_25SM100_MMA_F8F6F4_2x1SM_SSEJSL_SL_fSH_SI_NSA_17integral_constantINSA_4UMMA5MajorELSS_0EEENSQ_ISS_LSS_1EEENSQ_INSR_7ScaleInELSV_0EEESW_EEEEEENSA_6LayoutINSB_IJSE_SE_SE_EEENSB_IJNSC_ILi0EEES11_S11_EEEEENSB_IJNSA_10UnderscoreES14_S14_EEEEENS7_6detail27Sm100ImplicitGemmTileTraitsINSA_25SM100_TMA_2SM_LOAD_IM2COLENSA_14ComposedLayoutINSA_7SwizzleILi2ELi4ELi3EEENSA_18smem_ptr_flag_bitsILi8EEENSZ_INSB_IJNSC_ILi8EEESI_EEENSB_IJSI_SE_EEEEEEEvEENS18_INSA_18SM100_TMA_2SM_LOADENS1A_INS1B_ILi1ELi4ELi3EEES1E_NSZ_INSB_IJNSC_ILi32EEES1F_EEENSB_IJSE_S1N_EEEEEEEvEEEENS_8epilogue10collective18CollectiveEpilogueINS1U_23Sm100TmaWarpSpecializedILi1ELi1ELi32ELb0ELb0EEEJNSB_IJSI_SI_SJ_EEENSB_IJNSZ_ISI_SE_EES20_EEESL_NSB_IJNSB_IJllllEEESE_S11_EEESL_S23_NS1U_6fusion15FusionCallbacksIS1Y_NS24_17LinearCombinationISL_fSL_fLNS_15FloatRoundStyleE2EEES1Z_S21_JEEENSA_5SM1004TMEM4LOAD26SM100_TMEM_LOAD_32dp32b32xENSA_20SM90_TMA_LOAD_IM2COLES1J_NSA_39AutoVectorizingCopyWithAssumedAlignmentILi128EEENSA_21SM90_TMA_STORE_IM2COLES1J_S2G_S2G_EEEvvEEEEvNT_6ParamsE:
        .type           _ZN7cutlass13device_kernelINS_4conv6kernel13ConvUniversalINS1_16ConvProblemShapeILNS1_8OperatorE1ELi3EEENS1_10collective14CollectiveConvINS1_47MainloopSm100TmaUmmaWarpSpecializedImplicitGemmILS5_1ELi36ELi3ELi1ELi2EN4cute5tupleIJNSA_1CILi2EEENSC_ILi1EEESE_EEEEENSB_IJNSC_ILi128EEENSC_ILi64EEENSB_IJSI_EEEEEENS_12float_e4m3_tESL_NSA_8TiledMMAINSA_8MMA_AtomIJNSA_10MMA_TraitsINSA_25SM100_MMA_F8F6F4_2x1SM_SSEJSL_SL_fSH_SI_NSA_17integral_constantINSA_4UMMA5MajorELSS_0EEENSQ_ISS_LSS_1EEENSQ_INSR_7ScaleInELSV_0EEESW_EEEEEENSA_6LayoutINSB_IJSE_SE_SE_EEENSB_IJNSC_ILi0EEES11_S11_EEEEENSB_IJNSA_10UnderscoreES14_S14_EEEEENS7_6detail27Sm100ImplicitGemmTileTraitsINSA_25SM100_TMA_2SM_LOAD_IM2COLENSA_14ComposedLayoutINSA_7SwizzleILi2ELi4ELi3EEENSA_18smem_ptr_flag_bitsILi8EEENSZ_INSB_IJNSC_ILi8EEESI_EEENSB_IJSI_SE_EEEEEEEvEENS18_INSA_18SM100_TMA_2SM_LOADENS1A_INS1B_ILi1ELi4ELi3EEES1E_NSZ_INSB_IJNSC_ILi32EEES1F_EEENSB_IJSE_S1N_EEEEEEEvEEEENS_8epilogue10collective18CollectiveEpilogueINS1U_23Sm100TmaWarpSpecializedILi1ELi1ELi32ELb0ELb0EEEJNSB_IJSI_SI_SJ_EEENSB_IJNSZ_ISI_SE_EES20_EEESL_NSB_IJNSB_IJllllEEESE_S11_EEESL_S23_NS1U_6fusion15FusionCallbacksIS1Y_NS24_17LinearCombinationISL_fSL_fLNS_15FloatRoundStyleE2EEES1Z_S21_JEEENSA_5SM1004TMEM4LOAD26SM100_TMEM_LOAD_32dp32b32xENSA_20SM90_TMA_LOAD_IM2COLES1J_NSA_39AutoVectorizingCopyWithAssumedAlignmentILi128EEENSA_21SM90_TMA_STORE_IM2COLES1J_S2G_S2G_EEEvvEEEEvNT_6ParamsE,@function
        .size           _ZN7cutlass13device_kernelINS_4conv6kernel13ConvUniversalINS1_16ConvProblemShapeILNS1_8OperatorE1ELi3EEENS1_10collective14CollectiveConvINS1_47MainloopSm100TmaUmmaWarpSpecializedImplicitGemmILS5_1ELi36ELi3ELi1ELi2EN4cute5tupleIJNSA_1CILi2EEENSC_ILi1EEESE_EEEEENSB_IJNSC_ILi128EEENSC_ILi64EEENSB_IJSI_EEEEEENS_12float_e4m3_tESL_NSA_8TiledMMAINSA_8MMA_AtomIJNSA_10MMA_TraitsINSA_25SM100_MMA_F8F6F4_2x1SM_SSEJSL_SL_fSH_SI_NSA_17integral_constantINSA_4UMMA5MajorELSS_0EEENSQ_ISS_LSS_1EEENSQ_INSR_7ScaleInELSV_0EEESW_EEEEEENSA_6LayoutINSB_IJSE_SE_SE_EEENSB_IJNSC_ILi0EEES11_S11_EEEEENSB_IJNSA_10UnderscoreES14_S14_EEEEENS7_6detail27Sm100ImplicitGemmTileTraitsINSA_25SM100_TMA_2SM_LOAD_IM2COLENSA_14ComposedLayoutINSA_7SwizzleILi2ELi4ELi3EEENSA_18smem_ptr_flag_bitsILi8EEENSZ_INSB_IJNSC_ILi8EEESI_EEENSB_IJSI_SE_EEEEEEEvEENS18_INSA_18SM100_TMA_2SM_LOADENS1A_INS1B_ILi1ELi4ELi3EEES1E_NSZ_INSB_IJNSC_ILi32EEES1F_EEENSB_IJSE_S1N_EEEEEEEvEEEENS_8epilogue10collective18CollectiveEpilogueINS1U_23Sm100TmaWarpSpecializedILi1ELi1ELi32ELb0ELb0EEEJNSB_IJSI_SI_SJ_EEENSB_IJNSZ_ISI_SE_EES20_EEESL_NSB_IJNSB_IJllllEEESE_S11_EEESL_S23_NS1U_6fusion15FusionCallbacksIS1Y_NS24_17LinearCombinationISL_fSL_fLNS_15FloatRoundStyleE2EEES1Z_S21_JEEENSA_5SM1004TMEM4LOAD26SM100_TMEM_LOAD_32dp32b32xENSA_20SM90_TMA_LOAD_IM2COLES1J_NSA_39AutoVectorizingCopyWithAssumedAlignmentILi128EEENSA_21SM90_TMA_STORE_IM2COLES1J_S2G_S2G_EEEvvEEEEvNT_6ParamsE,(.L_x_236 - _ZN7cutlass13device_kernelINS_4conv6kernel13ConvUniversalINS1_16ConvProblemShapeILNS1_8OperatorE1ELi3EEENS1_10collective14CollectiveConvINS1_47MainloopSm100TmaUmmaWarpSpecializedImplicitGemmILS5_1ELi36ELi3ELi1ELi2EN4cute5tupleIJNSA_1CILi2EEENSC_ILi1EEESE_EEEEENSB_IJNSC_ILi128EEENSC_ILi64EEENSB_IJSI_EEEEEENS_12float_e4m3_tESL_NSA_8TiledMMAINSA_8MMA_AtomIJNSA_10MMA_TraitsINSA_25SM100_MMA_F8F6F4_2x1SM_SSEJSL_SL_fSH_SI_NSA_17integral_constantINSA_4UMMA5MajorELSS_0EEENSQ_ISS_LSS_1EEENSQ_INSR_7ScaleInELSV_0EEESW_EEEEEENSA_6LayoutINSB_IJSE_SE_SE_EEENSB_IJNSC_ILi0EEES11_S11_EEEEENSB_IJNSA_10UnderscoreES14_S14_EEEEENS7_6detail27Sm100ImplicitGemmTileTraitsINSA_25SM100_TMA_2SM_LOAD_IM2COLENSA_14ComposedLayoutINSA_7SwizzleILi2ELi4ELi3EEENSA_18smem_ptr_flag_bitsILi8EEENSZ_INSB_IJNSC_ILi8EEESI_EEENSB_IJSI_SE_EEEEEEEvEENS18_INSA_18SM100_TMA_2SM_LOADENS1A_INS1B_ILi1ELi4ELi3EEES1E_NSZ_INSB_IJNSC_ILi32EEES1F_EEENSB_IJSE_S1N_EEEEEEEvEEEENS_8epilogue10collective18CollectiveEpilogueINS1U_23Sm100TmaWarpSpecializedILi1ELi1ELi32ELb0ELb0EEEJNSB_IJSI_SI_SJ_EEENSB_IJNSZ_ISI_SE_EES20_EEESL_NSB_IJNSB_IJllllEEESE_S11_EEESL_S23_NS1U_6fusion15FusionCallbacksIS1Y_NS24_17LinearCombinationISL_fSL_fLNS_15FloatRoundStyleE2EEES1Z_S21_JEEENSA_5SM1004TMEM4LOAD26SM100_TMEM_LOAD_32dp32b32xENSA_20SM90_TMA_LOAD_IM2COLES1J_NSA_39AutoVectorizingCopyWithAssumedAlignmentILi128EEENSA_21SM90_TMA_STORE_IM2COLES1J_S2G_S2G_EEEvvEEEEvNT_6ParamsE)
        .other          _ZN7cutlass13device_kernelINS_4conv6kernel13ConvUniversalINS1_16ConvProblemShapeILNS1_8OperatorE1ELi3EEENS1_10collective14CollectiveConvINS1_47MainloopSm100TmaUmmaWarpSpecializedImplicitGemmILS5_1ELi36ELi3ELi1ELi2EN4cute5tupleIJNSA_1CILi2EEENSC_ILi1EEESE_EEEEENSB_IJNSC_ILi128EEENSC_ILi64EEENSB_IJSI_EEEEEENS_12float_e4m3_tESL_NSA_8TiledMMAINSA_8MMA_AtomIJNSA_10MMA_TraitsINSA_25SM100_MMA_F8F6F4_2x1SM_SSEJSL_SL_fSH_SI_NSA_17integral_constantINSA_4UMMA5MajorELSS_0EEENSQ_ISS_LSS_1EEENSQ_INSR_7ScaleInELSV_0EEESW_EEEEEENSA_6LayoutINSB_IJSE_SE_SE_EEENSB_IJNSC_ILi0EEES11_S11_EEEEENSB_IJNSA_10UnderscoreES14_S14_EEEEENS7_6detail27Sm100ImplicitGemmTileTraitsINSA_25SM100_TMA_2SM_LOAD_IM2COLENSA_14ComposedLayoutINSA_7SwizzleILi2ELi4ELi3EEENSA_18smem_ptr_flag_bitsILi8EEENSZ_INSB_IJNSC_ILi8EEESI_EEENSB_IJSI_SE_EEEEEEEvEENS18_INSA_18SM100_TMA_2SM_LOADENS1A_INS1B_ILi1ELi4ELi3EEES1E_NSZ_INSB_IJNSC_ILi32EEES1F_EEENSB_IJSE_S1N_EEEEEEEvEEEENS_8epilogue10collective18CollectiveEpilogueINS1U_23Sm100TmaWarpSpecializedILi1ELi1ELi32ELb0ELb0EEEJNSB_IJSI_SI_SJ_EEENSB_IJNSZ_ISI_SE_EES20_EEESL_NSB_IJNSB_IJllllEEESE_S11_EEESL_S23_NS1U_6fusion15FusionCallbacksIS1Y_NS24_17LinearCombinationISL_fSL_fLNS_15FloatRoundStyleE2EEES1Z_S21_JEEENSA_5SM1004TMEM4LOAD26SM100_TMEM_LOAD_32dp32b32xENSA_20SM90_TMA_LOAD_IM2COLES1J_NSA_39AutoVectorizingCopyWithAssumedAlignmentILi128EEENSA_21SM90_TMA_STORE_IM2COLES1J_S2G_S2G_EEEvvEEEEvNT_6ParamsE,@"STO_CUDA_ENTRY STV_DEFAULT"
_ZN7cutlass13device_kernelINS_4conv6kernel13ConvUniversalINS1_16ConvProblemShapeILNS1_8OperatorE1ELi3EEENS1_10collective14CollectiveConvINS1_47MainloopSm100TmaUmmaWarpSpecializedImplicitGemmILS5_1ELi36ELi3ELi1ELi2EN4cute5tupleIJNSA_1CILi2EEENSC_ILi1EEESE_EEEEENSB_IJNSC_ILi128EEENSC_ILi64EEENSB_IJSI_EEEEEENS_12float_e4m3_tESL_NSA_8TiledMMAINSA_8MMA_AtomIJNSA_10MMA_TraitsINSA_25SM100_MMA_F8F6F4_2x1SM_SSEJSL_SL_fSH_SI_NSA_17integral_constantINSA_4UMMA5MajorELSS_0EEENSQ_ISS_LSS_1EEENSQ_INSR_7ScaleInELSV_0EEESW_EEEEEENSA_6LayoutINSB_IJSE_SE_SE_EEENSB_IJNSC_ILi0EEES11_S11_EEEEENSB_IJNSA_10UnderscoreES14_S14_EEEEENS7_6detail27Sm100ImplicitGemmTileTraitsINSA_25SM100_TMA_2SM_LOAD_IM2COLENSA_14ComposedLayoutINSA_7SwizzleILi2ELi4ELi3EEENSA_18smem_ptr_flag_bitsILi8EEENSZ_INSB_IJNSC_ILi8EEESI_EEENSB_IJSI_SE_EEEEEEEvEENS18_INSA_18SM100_TMA_2SM_LOADENS1A_INS1B_ILi1ELi4ELi3EEES1E_NSZ_INSB_IJNSC_ILi32EEES1F_EEENSB_IJSE_S1N_EEEEEEEvEEEENS_8epilogue10collective18CollectiveEpilogueINS1U_23Sm100TmaWarpSpecializedILi1ELi1ELi32ELb0ELb0EEEJNSB_IJSI_SI_SJ_EEENSB_IJNSZ_ISI_SE_EES20_EEESL_NSB_IJNSB_IJllllEEESE_S11_EEESL_S23_NS1U_6fusion15FusionCallbacksIS1Y_NS24_17LinearCombinationISL_fSL_fLNS_15FloatRoundStyleE2EEES1Z_S21_JEEENSA_5SM1004TMEM4LOAD26SM100_TMEM_LOAD_32dp32b32xENSA_20SM90_TMA_LOAD_IM2COLES1J_NSA_39AutoVectorizingCopyWithAssumedAlignmentILi128EEENSA_21SM90_TMA_STORE_IM2COLES1J_S2G_S2G_EEEvvEEEEvNT_6ParamsE:
[----:B------:R-:W1:Y:S01]  /*0000*/  LDC R1, c[0x0][0x37c] ;  /* 0x0000df00ff017b82 */ /* 0x000e620000000800 */
[----:B------:R-:W2:Y:S01]  /*0010*/  S2R R69, SR_TID.X ;  /* 0x0000000000457919 */ /* 0x000ea20000002100 */
[----:B------:R-:W3:Y:S06]  /*0020*/  LDCU.64 UR8, c[0x0][0x990] ;  /* 0x00013200ff0877ac */ /* 0x000eec0008000a00 */
[----:B------:R-:W4:Y:S01]  /*0030*/  S2UR UR4, SR_CgaCtaId ;  /* 0x00000000000479c3 */ /* 0x000f220000008800 */
[----:B-1----:R-:W-:Y:S01]  /*0040*/  VIADD R1, R1, 0xfffffff8 ;  /* 0xfffffff801017836 */ /* 0x002fe20000000000 */
[----:B------:R-:W-:-:S02]  /*0050*/  PRMT R79, RZ, 0x7610, R79 ;  /* 0x00007610ff4f7816 */ /* 0x000fc4000000004f */
[----:B------:R-:W-:Y:S02]  /*0060*/  ELECT P1, URZ, PT ;  /* 0x0000000000ff782f */ /* 0x000fe40003820000 */
[----:B------:R-:W-:Y:S01]  /*0070*/  R2UR UR43, R1 ;  /* 0x00000000012b72ca */ /* 0x000fe200000e0000 */
[----:B---3--:R-:W-:-:S04]  /*0080*/  UISETP.NE.U32.AND UP0, UPT, UR8, URZ, UPT ;  /* 0x000000ff0800728c */ /* 0x008fc8000bf05070 */
[----:B------:R-:W-:Y:S02]  /*0090*/  UISETP.NE.AND.EX UP0, UPT, UR9, URZ, UPT, UP0 ;  /* 0x000000ff0900728c */ /* 0x000fe4000bf05300 */
[----:B----4-:R-:W-:Y:S02]  /*00a0*/  ULOP3.LUT UR31, UR4, 0x1, URZ, 0xc0, !UPT ;  /* 0x00000001041f7892 */ /* 0x010fe4000f8ec0ff */
[----:B------:R-:W-:Y:S01]  /*00b0*/  ULOP3.LUT UR30, UR4, 0x1, URZ, 0x3c, !UPT ;  /* 0x00000001041e7892 */ /* 0x000fe2000f8e3cff */
[----:B--2---:R-:W-:-:S05]  /*00c0*/  SHF.R.U32.HI R80, RZ, 0x5, R69 ;  /* 0x00000005ff507819 */ /* 0x004fca0000011645 */
[----:B------:R-:W1:Y:S02]  /*00d0*/  SHFL.IDX PT, R0, R80, RZ, 0x1f ;  /* 0x00001fff50007589 */ /* 0x000e6400000e0000 */
[----:B-1----:R-:W-:Y:S01]  /*00e0*/  R2UR UR18, R0 ;  /* 0x00000000001272ca */ /* 0x002fe200000e0000 */
[----:B------:R-:W-:-:S14]  /*00f0*/  BRA.U UP0, `(.L_x_0) ;  /* 0x0000000100307547 */ /* 0x000fdc000b800000 */
[----:B------:R-:W1:Y:S02]  /*0100*/  LDCU.64 UR4, c[0x0][0x988] ;  /* 0x00013100ff0477ac */ /* 0x000e640008000a00 */
[----:B-1----:R-:W-:-:S04]  /*0110*/  UISETP.NE.U32.AND UP0, UPT, UR4, URZ, UPT ;  /* 0x000000ff0400728c */ /* 0x002fc8000bf05070 */
[----:B------:R-:W-:-:S09]  /*0120*/  UISETP.NE.AND.EX UP0, UPT, UR5, URZ, UPT, UP0 ;  /* 0x000000ff0500728c */ /* 0x000fd2000bf05300 */
[----:B------:R-:W-:Y:S05]  /*0130*/  BRA.U !UP0, `(.L_x_1) ;  /* 0x0000000108147547 */ /* 0x000fea000b800000 */
[----:B------:R-:W1:Y:S01]  /*0140*/  LDC.64 R2, c[0x0][0x988] ;  /* 0x00026200ff027b82 */ /* 0x000e620000000a00 */
[----:B------:R-:W1:Y:S02]  /*0150*/  LDCU.64 UR4, c[0x0][0x358] ;  /* 0x00006b00ff0477ac */ /* 0x000e640008000a00 */
[----:B-1----:R1:W5:Y:S01]  /*0160*/  LDG.E R39, desc[UR4][R2.64] ;  /* 0x0000000402277981 */ /* 0x002362000c1e1900 */
[----:B------:R-:W-:Y:S01]  /*0170*/  HFMA2 R79, -RZ, RZ, 0, 5.9604644775390625e-08 ;  /* 0x00000001ff4f7431 */ /* 0x000fe200000001ff */
[----:B------:R-:W-:Y:S05]  /*0180*/  BRA `(.L_x_0) ;  /* 0x00000000000c7947 */ /* 0x000fea0003800000 */
.L_x_1:
[----:B------:R-:W1:Y:S01]  /*0190*/  LDCU UR4, c[0x0][0x980] ;  /* 0x00013000ff0477ac */ /* 0x000e620008000800 */
[----:B------:R-:W-:Y:S01]  /*01a0*/  HFMA2 R79, -RZ, RZ, 0, 5.9604644775390625e-08 ;  /* 0x00000001ff4f7431 */ /* 0x000fe200000001ff */
[----:B-1----:R-:W-:-:S07]  /*01b0*/  MOV R39, UR4 ;  /* 0x0000000400277c02 */ /* 0x002fce0008000f00 */
.L_x_0:
[----:B------:R-:W2:Y:S02]  /*01c0*/  LDCU.64 UR4, c[0x0][0x9b0] ;  /* 0x00013600ff0477ac */ /* 0x000ea40008000a00 */
[----:B--2---:R-:W-:-:S04]  /*01d0*/  UISETP.NE.U32.AND UP0, UPT, UR4, URZ, UPT ;  /* 0x000000ff0400728c */ /* 0x004fc8000bf05070 */
[----:B------:R-:W-:-:S09]  /*01e0*/  UISETP.NE.AND.EX UP0, UPT, UR5, URZ, UPT, UP0 ;  /* 0x000000ff0500728c */ /* 0x000fd2000bf05300 */
[----:B------:R-:W-:Y:S05]  /*01f0*/  BRA.U UP0, `(.L_x_2) ;  /* 0x0000000100287547 */ /* 0x000fea000b800000 */
[----:B------:R-:W2:Y:S02]  /*0200*/  LDCU.64 UR4, c[0x0][0x9a8] ;  /* 0x00013500ff0477ac */ /* 0x000ea40008000a00 */
[----:B--2---:R-:W-:-:S04]  /*0210*/  UISETP.NE.U32.AND UP0, UPT, UR4, URZ, UPT ;  /* 0x000000ff0400728c */ /* 0x004fc8000bf05070 */
[----:B------:R-:W-:-:S09]  /*0220*/  UISETP.NE.AND.EX UP0, UPT, UR5, URZ, UPT, UP0 ;  /* 0x000000ff0500728c */ /* 0x000fd2000bf05300 */
[----:B------:R-:W-:Y:S05]  /*0230*/  BRA.U !UP0, `(.L_x_3) ;  /* 0x0000000108107547 */ /* 0x000fea000b800000 */
[----:B-1----:R-:W1:Y:S01]  /*0240*/  LDC.64 R2, c[0x0][0x9a8] ;  /* 0x00026a00ff027b82 */ /* 0x002e620000000a00 */
[----:B------:R-:W1:Y:S02]  /*0250*/  LDCU.64 UR4, c[0x0][0x358] ;  /* 0x00006b00ff0477ac */ /* 0x000e640008000a00 */
[----:B-1----:R2:W5:Y:S01]  /*0260*/  LDG.E R38, desc[UR4][R2.64] ;  /* 0x0000000402267981 */ /* 0x002562000c1e1900 */
[----:B------:R-:W-:Y:S05]  /*0270*/  BRA `(.L_x_2) ;  /* 0x0000000000087947 */ /* 0x000fea0003800000 */
.L_x_3:
[----:B------:R-:W2:Y:S02]  /*0280*/  LDCU UR4, c[0x0][0x9a0] ;  /* 0x00013400ff0477ac */ /* 0x000ea40008000800 */
[----:B--2---:R-:W-:Y:S02]  /*0290*/  MOV R38, UR4 ;  /* 0x0000000400267c02 */ /* 0x004fe40008000f00 */
.L_x_2:
[----:B------:R-:W-:Y:S01]  /*02a0*/  IMAD.U32 R0, RZ, RZ, UR18 ;  /* 0x00000012ff007e24 */ /* 0x000fe2000f8e00ff */
[----:B------:R-:W-:Y:S04]  /*02b0*/  BSSY.RECONVERGENT B0, `(.L_x_4) ;  /* 0x000000c000007945 */ /* 0x000fe80003800200 */
[C---:B------:R-:W-:Y:S02]  /*02c0*/  ISETP.NE.OR P2, PT, R0.reuse, 0x1, !P1 ;  /* 0x000000010000780c */ /* 0x040fe40004f45670 */
[----:B------:R-:W-:-:S11]  /*02d0*/  ISETP.NE.OR P0, PT, R0, 0x3, !P1 ;  /* 0x000000030000780c */ /* 0x000fd60004f05670 */
[----:B------:R-:W-:Y:S05]  /*02e0*/  @P2 BRA `(.L_x_5) ;  /* 0x0000000000202947 */ /* 0x000fea0003800000 */
[----:B------:R-:W3:Y:S02]  /*02f0*/  LDCU.64 UR4, c[0x0][0x348] ;  /* 0x00006900ff0477ac */ /* 0x000ee40008000a00 */
[----:B---3--:R-:W-:Y:S02]  /*0300*/  UIADD3 UR6, UP1, UPT, UR4, 0x80, URZ ;  /* 0x0000008004067890 */ /* 0x008fe4000ff3e0ff */
[----:B------:R-:W-:Y:S02]  /*0310*/  UIADD3 UR4, UP0, UPT, UR4, 0x200, URZ ;  /* 0x0000020004047890 */ /* 0x000fe4000ff1e0ff */
[----:B------:R-:W-:Y:S02]  /*0320*/  UIADD3.X UR7, UPT, UPT, URZ, UR5, URZ, UP1, !UPT ;  /* 0x00000005ff077290 */ /* 0x000fe40008ffe4ff */
[----:B------:R-:W-:-:S07]  /*0330*/  UIADD3.X UR5, UPT, UPT, URZ, UR5, URZ, UP0, !UPT ;  /* 0x00000005ff057290 */ /* 0x000fce00087fe4ff */
[----:B------:R3:W-:Y:S02]  /*0340*/  UTMACCTL.PF [UR6] ;  /* 0x00000000060079b9 */ /* 0x0007e40008040000 */
[----:B------:R3:W-:Y:S02]  /*0350*/  UTMACCTL.PF [UR4] ;  /* 0x00000000040079b9 */ /* 0x0007e40008040000 */
[----:B---3--:R-:W-:Y:S01]  /*0360*/  NOP ;  /* 0x0000000000007918 */ /* 0x008fe20000000000 */
.L_x_5:
[----:B------:R-:W-:Y:S05]  /*0370*/  BSYNC.RECONVERGENT B0 ;  /* 0x0000000000007941 */ /* 0x000fea0003800200 */
.L_x_4:
[----:B------:R-:W-:Y:S04]  /*0380*/  BSSY.RECONVERGENT B0, `(.L_x_6) ;  /* 0x000000a000007945 */ /* 0x000fe80003800200 */
        /* <DEDUP_REMOVED lines=9> */
.L_x_7:
[----:B------:R-:W-:Y:S05]  /*0420*/  BSYNC.RECONVERGENT B0 ;  /* 0x0000000000007941 */ /* 0x000fea0003800200 */
.L_x_6:
[----:B------:R-:W3:Y:S01]  /*0430*/  LDCU.64 UR4, c[0x0][0x988] ;  /* 0x00013100ff0477ac */ /* 0x000ee20008000a00 */
[----:B------:R-:W-:Y:S02]  /*0440*/  UISETP.EQ.U32.AND UP1, UPT, UR8, URZ, UPT ;  /* 0x000000ff0800728c */ /* 0x000fe4000bf22070 */
[----:B------:R-:W-:Y:S02]  /*0450*/  UPLOP3.LUT UP3, UPT, UPT, UPT, UPT, 0x80, 0x8 ;  /* 0x000000000008789c */ /* 0x000fe40003f6f070 */
[----:B---3--:R-:W-:-:S04]  /*0460*/  UISETP.NE.U32.AND UP0, UPT, UR4, URZ, UPT ;  /* 0x000000ff0400728c */ /* 0x008fc8000bf05070 */
[----:B------:R-:W-:-:S04]  /*0470*/  UISETP.NE.AND.EX UP2, UPT, UR5, URZ, UPT, UP0 ;  /* 0x000000ff0500728c */ /* 0x000fc8000bf45300 */
[----:B------:R-:W-:-:S04]  /*0480*/  UISETP.EQ.OR.EX UP4, UPT, UR9, URZ, !UP2, UP1 ;  /* 0x000000ff0900728c */ /* 0x000fc8000d782710 */
[----:B------:R-:W-:-:S06]  /*0490*/  UP2UR UR4, UPR, URZ, 0x10 ;  /* 0x00000010ff047883 */ /* 0x000fcc0008000000 */
[----:B------:R-:W-:Y:S01]  /*04a0*/  MOV R82, UR4 ;  /* 0x0000000400527c02 */ /* 0x000fe20008000f00 */
[----:B------:R-:W-:Y:S06]  /*04b0*/  BRA.U !UP4, `(.L_x_8) ;  /* 0x000000010c207547 */ /* 0x000fec000b800000 */
[----:B------:R-:W-:Y:S01]  /*04c0*/  UISETP.NE.U32.AND UP1, UPT, UR8, URZ, UPT ;  /* 0x000000ff0800728c */ /* 0x000fe2000bf25070 */
[----:B-----5:R-:W-:Y:S01]  /*04d0*/  FSETP.NEU.AND P0, PT, R39, RZ, PT ;  /* 0x000000ff2700720b */ /* 0x020fe20003f0d000 */
[----:B------:R-:W-:Y:S02]  /*04e0*/  USEL UR4, URZ, 0xffffffff, UP2 ;  /* 0xffffffffff047887 */ /* 0x000fe40009000000 */
[----:B------:R-:W-:-:S10]  /*04f0*/  UISETP.NE.AND.EX UP1, UPT, UR9, URZ, UPT, UP1 ;  /* 0x000000ff0900728c */ /* 0x000fd4000bf25310 */
[----:B------:R-:W-:Y:S01]  /*0500*/  VOTEU.ANY UP0, P0 ;  /* 0x0000000000ff7886 */ /* 0x000fe20000000100 */
[----:B------:R-:W-:-:S04]  /*0510*/  @!UP1 USEL UR4, URZ, 0xffffffff, UP0 ;  /* 0xffffffffff049887 */ /* 0x000fc80008000000 */
[----:B------:R-:W-:-:S04]  /*0520*/  ULOP3.LUT UR4, UR4, 0x1, URZ, 0xc0, !UPT ;  /* 0x0000000104047892 */ /* 0x000fc8000f8ec0ff */
[----:B------:R-:W-:-:S11]  /*0530*/  UISETP.NE.U32.AND UP3, UPT, UR4, 0x1, UPT ;  /* 0x000000010400788c */ /* 0x000fd6000bf65070 */
.L_x_8:
[----:B------:R-:W3:Y:S01]  /*0540*/  SHFL.IDX PT, R0, R80, RZ, 0x1f ;  /* 0x00001fff50007589 */ /* 0x000ee200000e0000 */
[----:B------:R-:W-:Y:S02]  /*0550*/  UISETP.NE.AND UP5, UPT, UR18, 0x2, UPT ;  /* 0x000000021200788c */ /* 0x000fe4000bfa5270 */
[----:B------:R-:W-:Y:S02]  /*0560*/  UISETP.NE.AND UP0, UPT, UR18, 0x2, UPT ;  /* 0x000000021200788c */ /* 0x000fe4000bf05270 */
[----:B------:R-:W-:Y:S02]  /*0570*/  UISETP.NE.OR UP1, UPT, UR31, URZ, UP5 ;  /* 0x000000ff1f00728c */ /* 0x000fe4000af25670 */
[----:B------:R-:W-:-:S04]  /*0580*/  USEL UR42, URZ, 0x1, UP0 ;  /* 0x00000001ff2a7887 */ /* 0x000fc80008000000 */
[----:B------:R-:W-:Y:S02]  /*0590*/  PLOP3.LUT P3, PT, P1, PT, UP1, 0xae, 0xea ;  /* 0x0000000000ea781c */ /* 0x000fe40000f6f51e */
[----:B---3--:R-:W-:-:S13]  /*05a0*/  ISETP.NE.AND P0, PT, R0, RZ, PT ;  /* 0x000000ff0000720c */ /* 0x008fda0003f05270 */
[----:B------:R-:W-:Y:S05]  /*05b0*/  @P0 BRA `(.L_x_9) ;  /* 0x0000000400540947 */ /* 0x000fea0003800000 */
[----:B------:R-:W-:Y:S01]  /*05c0*/  ELECT P0, URZ, PT ;  /* 0x0000000000ff782f */ /* 0x000fe20003800000 */
[----:B------:R-:W-:-:S12]  /*05d0*/  BSSY.RECONVERGENT B0, `(.L_x_9) ;  /* 0x0000053000007945 */ /* 0x000fd80003800200 */
[----:B------:R-:W-:Y:S05]  /*05e0*/  @!P0 BRA `(.L_x_10) ;  /* 0x0000000400448947 */ /* 0x000fea0003800000 */
[----:B------:R-:W3:Y:S01]  /*05f0*/  S2UR UR5, SR_CgaCtaId ;  /* 0x00000000000579c3 */ /* 0x000ee20000008800 */
[----:B------:R-:W-:Y:S01]  /*0600*/  UMOV UR4, 0x400 ;  /* 0x0000040000047882 */ /* 0x000fe20000000000 */
[----:B------:R-:W-:Y:S02]  /*0610*/  UMOV UR6, 0x1 ;  /* 0x0000000100067882 */ /* 0x000fe40000000000 */
[----:B------:R-:W-:-:S04]  /*0620*/  UIADD3 UR6, UPT, UPT, -UR6, 0x100000, URZ ;  /* 0x0010000006067890 */ /* 0x000fc8000fffe1ff */
[----:B------:R-:W-:Y:S02]  /*0630*/  USHF.L.U32 UR7, UR6, 0xb, URZ ;  /* 0x0000000b06077899 */ /* 0x000fe400080006ff */
[----:B------:R-:W-:Y:S02]  /*0640*/  USHF.L.U32 UR6, UR6, 0x1, URZ ;  /* 0x0000000106067899 */ /* 0x000fe400080006ff */
[----:B---3--:R-:W-:Y:S01]  /*0650*/  ULEA UR4, UR5, UR4, 0x18 ;  /* 0x0000000405047291 */ /* 0x008fe2000f8ec0ff */
[----:B------:R-:W3:Y:S11]  /*0660*/  FENCE.VIEW.ASYNC.S ;  /* 0x00000000000073c6 */ /* 0x000ef60000000000 */
[----:B---3--:R3:W4:Y:S01]  /*0670*/  SYNCS.EXCH.64 URZ, [UR4], UR6 ;  /* 0x0000000604ff75b2 */ /* 0x0087220008000100 */
[----:B------:R3:W1:Y:S01]  /*0680*/  SYNCS.EXCH.64 URZ, [UR4+0x120], UR6 ;  /* 0x0001200604ff75b2 */ /* 0x0006620008000100 */
        /* <DEDUP_REMOVED lines=69> */
[----:B------:R3:W1:Y:S02]  /*0ae0*/  SYNCS.EXCH.64 URZ, [UR4+0x238], UR6 ;  /* 0x0002380604ff75b2 */ /* 0x0006640008000100 */
[----:B---34-:R-:W-:Y:S01]  /*0af0*/  NOP ;  /* 0x0000000000007918 */ /* 0x018fe20000000000 */
.L_x_10:
[----:B------:R-:W-:Y:S05]  /*0b00*/  BSYNC.RECONVERGENT B0 ;  /* 0x0000000000007941 */ /* 0x000fea0003800200 */
.L_x_9:
[----:B------:R-:W3:Y:S01]  /*0b10*/  SHFL.IDX PT, R0, R80, RZ, 0x1f ;  /* 0x00001fff50007589 */ /* 0x000ee200000e0000 */
[----:B------:R-:W-:Y:S01]  /*0b20*/  NOP ;  /* 0x0000000000007918 */ /* 0x000fe20000000000 */
[----:B---3--:R-:W-:-:S13]  /*0b30*/  ISETP.NE.AND P0, PT, R0, 0x1, PT ;  /* 0x000000010000780c */ /* 0x008fda0003f05270 */
[----:B------:R-:W-:Y:S05]  /*0b40*/  @P0 BRA `(.L_x_11) ;  /* 0x0000000000400947 */ /* 0x000fea0003800000 */
[----:B------:R-:W3:Y:S01]  /*0b50*/  S2UR UR5, SR_CgaCtaId ;  /* 0x00000000000579c3 */ /* 0x000ee20000008800 */
[----:B------:R-:W-:Y:S01]  /*0b60*/  UMOV UR4, 0x400 ;  /* 0x0000040000047882 */ /* 0x000fe20000000000 */
[----:B------:R-:W-:Y:S01]  /*0b70*/  UMOV UR8, 0x20 ;  /* 0x0000002000087882 */ /* 0x000fe20000000000 */
[----:B------:R-:W-:Y:S01]  /*0b80*/  UMOV UR6, 0x80 ;  /* 0x0000008000067882 */ /* 0x000fe20000000000 */
[----:B------:R-:W-:-:S04]  /*0b90*/  UIADD3 UR8, UPT, UPT, -UR8, 0x100000, URZ ;  /* 0x0010000008087890 */ /* 0x000fc8000fffe1ff */
[----:B------:R-:W-:Y:S02]  /*0ba0*/  USHF.L.U32 UR9, UR8, 0xb, URZ ;  /* 0x0000000b08097899 */ /* 0x000fe400080006ff */
[----:B------:R-:W-:Y:S02]  /*0bb0*/  USHF.L.U32 UR8, UR8, 0x1, URZ ;  /* 0x0000000108087899 */ /* 0x000fe400080006ff */
[----:B------:R-:W-:-:S04]  /*0bc0*/  UIADD3 UR6, UPT, UPT, -UR6, 0x100000, URZ ;  /* 0x0010000006067890 */ /* 0x000fc8000fffe1ff */
[----:B------:R-:W-:Y:S02]  /*0bd0*/  USHF.L.U32 UR7, UR6, 0xb, URZ ;  /* 0x0000000b06077899 */ /* 0x000fe400080006ff */
[----:B------:R-:W-:Y:S01]  /*0be0*/  USHF.L.U32 UR6, UR6, 0x1, URZ ;  /* 0x0000000106067899 */ /* 0x000fe200080006ff */
[----:B------:R-:W-:Y:S01]  /*0bf0*/  ELECT P0, URZ, PT ;  /* 0x0000000000ff782f */ /* 0x000fe20003800000 */
[----:B---3--:R-:W-:Y:S01]  /*0c00*/  ULEA UR4, UR5, UR4, 0x18 ;  /* 0x0000000405047291 */ /* 0x008fe2000f8ec0ff */
[----:B------:R-:W3:Y:S11]  /*0c10*/  FENCE.VIEW.ASYNC.S ;  /* 0x00000000000073c6 */ /* 0x000ef60000000000 */
[----:B---3--:R3:W4:Y:S01]  /*0c20*/  SYNCS.EXCH.64 URZ, [UR4+0x240], UR8 ;  /* 0x0002400804ff75b2 */ /* 0x0087220008000100 */
[----:B------:R3:W1:Y:S01]  /*0c30*/  SYNCS.EXCH.64 URZ, [UR4+0x248], UR6 ;  /* 0x0002480604ff75b2 */ /* 0x0006620008000100 */
[----:B------:R-:W-:Y:S01]  /*0c40*/  NOP ;  /* 0x0000000000007918 */ /* 0x000fe20000000000 */
.L_x_11:
[----:B------:R-:W2:Y:S01]  /*0c50*/  SHFL.IDX PT, R0, R80, RZ, 0x1f ;  /* 0x00001fff50007589 */ /* 0x000ea200000e0000 */
[----:B------:R-:W-:Y:S01]  /*0c60*/  NOP ;  /* 0x0000000000007918 */ /* 0x000fe20000000000 */
[----:B--2---:R-:W-:-:S13]  /*0c70*/  ISETP.NE.AND P0, PT, R0, 0x3, PT ;  /* 0x000000030000780c */ /* 0x004fda0003f05270 */
[----:B------:R-:W-:Y:S05]  /*0c80*/  @P0 BRA `(.L_x_12) ;  /* 0x0000000000300947 */ /* 0x000fea0003800000 */
[----:B------:R-:W2:Y:S01]  /*0c90*/  S2UR UR5, SR_CgaCtaId ;  /* 0x00000000000579c3 */ /* 0x000ea20000008800 */
[----:B---3--:R-:W-:Y:S01]  /*0ca0*/  UMOV UR4, 0x400 ;  /* 0x0000040000047882 */ /* 0x008fe20000000000 */
[----:B------:R-:W-:Y:S01]  /*0cb0*/  UMOV UR6, 0x20 ;  /* 0x0000002000067882 */ /* 0x000fe20000000000 */
[----:B------:R-:W-:Y:S01]  /*0cc0*/  ELECT P0, URZ, PT ;  /* 0x0000000000ff782f */ /* 0x000fe20003800000 */
[----:B------:R-:W-:-:S04]  /*0cd0*/  UIADD3 UR6, UPT, UPT, -UR6, 0x100000, URZ ;  /* 0x0010000006067890 */ /* 0x000fc8000fffe1ff */
[----:B------:R-:W-:Y:S02]  /*0ce0*/  USHF.L.U32 UR7, UR6, 0xb, URZ ;  /* 0x0000000b06077899 */ /* 0x000fe400080006ff */
[----:B------:R-:W-:Y:S02]  /*0cf0*/  USHF.L.U32 UR6, UR6, 0x1, URZ ;  /* 0x0000000106067899 */ /* 0x000fe400080006ff */
[----:B--2---:R-:W-:Y:S01]  /*0d00*/  ULEA UR4, UR5, UR4, 0x18 ;  /* 0x0000000405047291 */ /* 0x004fe2000f8ec0ff */
[----:B------:R-:W2:Y:S11]  /*0d10*/  FENCE.VIEW.ASYNC.S ;  /* 0x00000000000073c6 */ /* 0x000eb60000000000 */
[----:B--2---:R2:W3:Y:S01]  /*0d20*/  SYNCS.EXCH.64 URZ, [UR4+0x250], UR6 ;  /* 0x0002500604ff75b2 */ /* 0x0044e20008000100 */
[----:B------:R2:W1:Y:S01]  /*0d30*/  SYNCS.EXCH.64 URZ, [UR4+0x258], UR6 ;  /* 0x0002580604ff75b2 */ /* 0x0004620008000100 */
[----:B------:R-:W-:Y:S01]  /*0d40*/  NOP ;  /* 0x0000000000007918 */ /* 0x000fe20000000000 */
.L_x_12:
[----:B------:R-:W4:Y:S01]  /*0d50*/  SHFL.IDX PT, R0, R80, RZ, 0x1f ;  /* 0x00001fff50007589 */ /* 0x000f2200000e0000 */
[----:B------:R-:W-:Y:S01]  /*0d60*/  NOP ;  /* 0x0000000000007918 */ /* 0x000fe20000000000 */
[----:B----4-:R-:W-:-:S13]  /*0d70*/  ISETP.NE.AND P0, PT, R0, 0x4, PT ;  /* 0x000000040000780c */ /* 0x010fda0003f05270 */
[----:B------:R-:W-:Y:S05]  /*0d80*/  @P0 BRA `(.L_x_13) ;  /* 0x0000000000440947 */ /* 0x000fea0003800000 */
[----:B------:R-:W4:Y:S01]  /*0d90*/  S2UR UR5, SR_CgaCtaId ;  /* 0x00000000000579c3 */ /* 0x000f220000008800 */
[----:B--23--:R-:W-:Y:S01]  /*0da0*/  UMOV UR4, 0x1e0 ;  /* 0x000001e000047882 */ /* 0x00cfe20000000000 */
[----:B------:R-:W-:Y:S01]  /*0db0*/  UMOV UR6, 0x400 ;  /* 0x0000040000067882 */ /* 0x000fe20000000000 */
[----:B------:R-:W-:Y:S01]  /*0dc0*/  USEL UR4, UR4, 0x1a0, UP3 ;  /* 0x000001a004047887 */ /* 0x000fe20009800000 */
[----:B------:R-:W-:Y:S01]  /*0dd0*/  UMOV UR8, 0x1 ;  /* 0x0000000100087882 */ /* 0x000fe20000000000 */
[----:B------:R-:W-:Y:S01]  /*0de0*/  ELECT P0, URZ, PT ;  /* 0x0000000000ff782f */ /* 0x000fe20003800000 */
[----:B------:R-:W-:-:S04]  /*0df0*/  UIADD3 UR8, UPT, UPT, -UR8, 0x100000, URZ ;  /* 0x0010000008087890 */ /* 0x000fc8000fffe1ff */
[----:B------:R-:W-:Y:S02]  /*0e00*/  USHF.L.U32 UR9, UR8, 0xb, URZ ;  /* 0x0000000b08097899 */ /* 0x000fe400080006ff */
[----:B------:R-:W-:Y:S02]  /*0e10*/  USHF.L.U32 UR8, UR8, 0x1, URZ ;  /* 0x0000000108087899 */ /* 0x000fe400080006ff */
[----:B----4-:R-:W-:Y:S02]  /*0e20*/  ULEA UR6, UR5, UR6, 0x18 ;  /* 0x0000000605067291 */ /* 0x010fe4000f8ec0ff */
[----:B------:R-:W-:-:S04]  /*0e30*/  UIADD3 UR4, UPT, UPT, -UR4, 0x100000, URZ ;  /* 0x0010000004047890 */ /* 0x000fc8000fffe1ff */
[----:B------:R-:W-:Y:S02]  /*0e40*/  USHF.L.U32 UR5, UR4, 0xb, URZ ;  /* 0x0000000b04057899 */ /* 0x000fe400080006ff */
[----:B------:R-:W-:Y:S01]  /*0e50*/  USHF.L.U32 UR4, UR4, 0x1, URZ ;  /* 0x0000000104047899 */ /* 0x000fe200080006ff */
[----:B------:R-:W2:Y:S03]  /*0e60*/  FENCE.VIEW.ASYNC.S ;  /* 0x00000000000073c6 */ /* 0x000ea60000000000 */
[----:B--2---:R4:W2:Y:S08]  /*0e70*/  SYNCS.EXCH.64 URZ, [UR6+0x260], UR8 ;  /* 0x0002600806ff75b2 */ /* 0x0048b00008000100 */
[----:B------:R4:W3:Y:S02]  /*0e80*/  SYNCS.EXCH.64 URZ, [UR6+0x268], UR4 ;  /* 0x0002680406ff75b2 */ /* 0x0008e40008000100 */
[----:B----4-:R-:W-:Y:S01]  /*0e90*/  NOP ;  /* 0x0000000000007918 */ /* 0x010fe20000000000 */
.L_x_13:
[----:B------:R-:W4:Y:S01]  /*0ea0*/  SHFL.IDX PT, R0, R80, RZ, 0x1f ;  /* 0x00001fff50007589 */ /* 0x000f2200000e0000 */
[----:B------:R-:W-:Y:S01]  /*0eb0*/  ISETP.NE.OR P1, PT, RZ, UR18, !P1 ;  /* 0x00000012ff007c0c */ /* 0x000fe2000cf25670 */
[----:B------:R-:W-:Y:S01]  /*0ec0*/  NOP ;  /* 0x0000000000007918 */ /* 0x000fe20000000000 */
[----:B----4-:R-:W-:-:S13]  /*0ed0*/  ISETP.NE.AND P0, PT, R0, 0x5, PT ;  /* 0x000000050000780c */ /* 0x010fda0003f05270 */
[----:B------:R-:W-:Y:S05]  /*0ee0*/  @P0 BRA `(.L_x_14) ;  /* 0x0000000000480947 */ /* 0x000fea0003800000 */
[----:B------:R-:W4:Y:S01]  /*0ef0*/  S2UR UR5, SR_CgaCtaId ;  /* 0x00000000000579c3 */ /* 0x000f220000008800 */
[----:B--23--:R-:W-:Y:S01]  /*0f00*/  UMOV UR4, 0x400 ;  /* 0x0000040000047882 */ /* 0x00cfe20000000000 */
        /* <DEDUP_REMOVED lines=9> */
[----:B----4-:R-:W-:Y:S01]  /*0fa0*/  ULEA UR4, UR5, UR4, 0x18 ;  /* 0x0000000405047291 */ /* 0x010fe2000f8ec0ff */
[----:B------:R-:W2:Y:S11]  /*0fb0*/  FENCE.VIEW.ASYNC.S ;  /* 0x00000000000073c6 */ /* 0x000eb60000000000 */
[----:B--2---:R4:W2:Y:S01]  /*0fc0*/  SYNCS.EXCH.64 URZ, [UR4+0x270], UR6 ;  /* 0x0002700604ff75b2 */ /* 0x0048a20008000100 */
[----:B------:R4:W3:Y:S01]  /*0fd0*/  SYNCS.EXCH.64 URZ, [UR4+0x280], UR8 ;  /* 0x0002800804ff75b2 */ /* 0x0008e20008000100 */
[----:B------:R4:W1:Y:S01]  /*0fe0*/  SYNCS.EXCH.64 URZ, [UR4+0x278], UR6 ;  /* 0x0002780604ff75b2 */ /* 0x0008620008000100 */
[----:B------:R4:W1:Y:S02]  /*0ff0*/  SYNCS.EXCH.64 URZ, [UR4+0x288], UR8 ;  /* 0x0002880804ff75b2 */ /* 0x0008640008000100 */
[----:B----4-:R-:W-:Y:S01]  /*1000*/  NOP ;  /* 0x0000000000007918 */ /* 0x010fe20000000000 */
.L_x_14:
[----:B--23--:R-:W2:Y:S01]  /*1010*/  S2UR UR7, SR_CgaCtaId ;  /* 0x00000000000779c3 */ /* 0x00cea20000008800 */
[----:B------:R-:W-:Y:S01]  /*1020*/  VOTEU.ALL UP0, P1 ;  /* 0x0000000000ff7886 */ /* 0x000fe20000800000 */
[----:B------:R-:W-:Y:S01]  /*1030*/  UMOV UR4, 0x20 ;  /* 0x0000002000047882 */ /* 0x000fe20000000000 */
[----:B------:R-:W-:Y:S01]  /*1040*/  NOP ;  /* 0x0000000000007918 */ /* 0x000fe20000000000 */
[----:B-1----:R-:W-:Y:S01]  /*1050*/  LOP3.LUT R3, R69, 0x1f, RZ, 0xc0, !PT ;  /* 0x0000001f45037812 */ /* 0x002fe200078ec0ff */
[----:B------:R-:W-:Y:S01]  /*1060*/  UISETP.NE.AND UP4, UPT, UR18, URZ, UPT ;  /* 0x000000ff1200728c */ /* 0x000fe2000bf85270 */
[----:B------:R-:W-:Y:S01]  /*1070*/  @!UP0 UMOV UR6, 0x400 ;  /* 0x0000040000068882 */ /* 0x000fe20000000000 */
[----:B------:R-:W-:-:S04]  /*1080*/  @!UP0 UIADD3 UR4, UPT, UPT, -UR4, 0x100000, URZ ;  /* 0x0010000004048890 */ /* 0x000fc8000fffe1ff */
[----:B------:R-:W-:Y:S02]  /*1090*/  @!UP0 USHF.L.U32 UR5, UR4, 0xb, URZ ;  /* 0x0000000b04058899 */ /* 0x000fe400080006ff */
[----:B------:R-:W-:Y:S02]  /*10a0*/  @!UP0 USHF.L.U32 UR4, UR4, 0x1, URZ ;  /* 0x0000000104048899 */ /* 0x000fe400080006ff */
[----:B--2---:R-:W-:Y:S01]  /*10b0*/  @!UP0 ULEA UR6, UR7, UR6, 0x18 ;  /* 0x0000000607068291 */ /* 0x004fe2000f8ec0ff */
[----:B------:R-:W1:Y:S01]  /*10c0*/  LDCU UR7, c[0x0][0x36c] ;  /* 0x00006d80ff0777ac */ /* 0x000e620008000800 */
[----:B------:R-:W-:Y:S01]  /*10d0*/  VOTEU.ALL UP0, P1 ;  /* 0x0000000000ff7886 */ /* 0x000fe20000800000 */
[----:B------:R-:W2:Y:S09]  /*10e0*/  FENCE.VIEW.ASYNC.S ;  /* 0x00000000000073c6 */ /* 0x000eb20000000000 */
[----:B--2---:R2:W3:Y:S01]  /*10f0*/  @!UP0 SYNCS.EXCH.64 URZ, [UR6+0x290], UR4 ;  /* 0x0002900406ff85b2 */ /* 0x0044e20008000100 */
[----:B-1----:R-:W-:-:S09]  /*1100*/  UISETP.EQ.U32.AND UP6, UPT, UR7, 0x1, UPT ;  /* 0x000000010700788c */ /* 0x002fd2000bfc2070 */
[----:B--2---:R-:W-:Y:S05]  /*1110*/  BRA.U !UP6, `(.L_x_15) ;  /* 0x000000010e087547 */ /* 0x004fea000b800000 */
[----:B---3--:R-:W-:Y:S01]  /*1120*/  UCGABAR_ARV ;  /* 0x00000000000079c7 */ /* 0x008fe20008000000 */
[----:B------:R-:W-:Y:S05]  /*1130*/  BRA `(.L_x_16) ;  /* 0x0000000000047947 */ /* 0x000fea0003800000 */
.L_x_15:
[----:B---3--:R-:W-:Y:S01]  /*1140*/  NOP ;  /* 0x0000000000007918 */ /* 0x008fe20000000000 */
.L_x_16:
[----:B------:R-:W1:Y:S01]  /*1150*/  S2UR UR20, SR_CTAID.X ;  /* 0x00000000001479c3 */ /* 0x000e620000002500 */
[----:B------:R-:W-:-:S05]  /*1160*/  CS2R.32 R81, SR_CgaSize ;  /* 0x0000000000517805 */ /* 0x000fca0000008a00 */
[----:B------:R-:W-:-:S05]  /*1170*/  IMAD R81, R81, -0xa0, RZ ;  /* 0xffffff6051517824 */ /* 0x000fca00078e02ff */
[----:B------:R-:W-:-:S14]  /*1180*/  R2UR UR5, R81 ;  /* 0x00000000510572ca */ /* 0x000fdc00000e0000 */
[----:B------:R-:W2:Y:S01]  /*1190*/  LDCU UR5, c[0x0][UR5+0x2b0] ;  /* 0x00005600050577ac */ /* 0x000ea20008000800 */
[----:B------:R-:W-:-:S05]  /*11a0*/  CS2R.32 R81, SR_CgaSize ;  /* 0x0000000000517805 */ /* 0x000fca0000008a00 */
[----:B------:R-:W-:-:S05]  /*11b0*/  IMAD R81, R81, -0xa0, RZ ;  /* 0xffffff6051517824 */ /* 0x000fca00078e02ff */
[----:B------:R-:W-:-:S14]  /*11c0*/  R2UR UR4, R81 ;  /* 0x00000000510472ca */ /* 0x000fdc00000e0000 */
[----:B------:R-:W3:Y:S01]  /*11d0*/  LDCU UR4, c[0x0][UR4+0x2b4] ;  /* 0x00005680040477ac */ /* 0x000ee20008000800 */
[----:B------:R-:W4:Y:S01]  /*11e0*/  S2UR UR51, SR_CTAID.Y ;  /* 0x00000000003379c3 */ /* 0x000f220000002600 */
[----:B------:R-:W-:-:S05]  /*11f0*/  CS2R.32 R81, SR_CgaSize ;  /* 0x0000000000517805 */ /* 0x000fca0000008a00 */
[----:B------:R-:W-:-:S05]  /*1200*/  IMAD R81, R81, -0xa0, RZ ;  /* 0xffffff6051517824 */ /* 0x000fca00078e02ff */
[----:B------:R-:W-:-:S14]  /*1210*/  R2UR UR7, R81 ;  /* 0x00000000510772ca */ /* 0x000fdc00000e0000 */
[----:B------:R-:W3:Y:S01]  /*1220*/  LDCU UR7, c[0x0][UR7+0x2a4] ;  /* 0x00005480070777ac */ /* 0x000ee20008000800 */
[----:B------:R-:W-:-:S05]  /*1230*/  CS2R.32 R81, SR_CgaSize ;  /* 0x0000000000517805 */ /* 0x000fca0000008a00 */
[----:B------:R-:W-:-:S05]  /*1240*/  IMAD R81, R81, -0xa0, RZ ;  /* 0xffffff6051517824 */ /* 0x000fca00078e02ff */
[----:B------:R-:W-:-:S14]  /*1250*/  R2UR UR63, R81 ;  /* 0x00000000513f72ca */ /* 0x000fdc00000e0000 */
[----:B------:R-:W3:Y:S01]  /*1260*/  LDCU UR63, c[0x0][UR63+0x2a0] ;  /* 0x000054003f3f77ac */ /* 0x000ee20008000800 */
[----:B------:R-:W3:Y:S01]  /*1270*/  LDCU UR19, c[0x0][0xc24] ;  /* 0x00018480ff1377ac */ /* 0x000ee20008000800 */
[----:B------:R-:W3:Y:S01]  /*1280*/  LDCU UR39, c[0x0][0xc24] ;  /* 0x00018480ff2777ac */ /* 0x000ee20008000800 */
[----:B-1----:R-:W-:Y:S01]  /*1290*/  I2FP.F32.U32 R2, UR20 ;  /* 0x0000001400027c45 */ /* 0x002fe20008201000 */
[----:B------:R-:W1:Y:S04]  /*12a0*/  LDCU UR23, c[0x0][0xc30] ;  /* 0x00018600ff1777ac */ /* 0x000e680008000800 */
[----:B--2---:R-:W-:Y:S01]  /*12b0*/  FMUL R2, R2, UR5 ;  /* 0x0000000502027c20 */ /* 0x004fe20008400000 */
[----:B----4-:R-:W-:-:S05]  /*12c0*/  I2FP.F32.U32 R0, UR51 ;  /* 0x0000003300007c45 */ /* 0x010fca0008201000 */
[----:B------:R-:W2:Y:S01]  /*12d0*/  F2I.U32.TRUNC.NTZ R2, R2 ;  /* 0x0000000200027305 */ /* 0x000ea2000020f000 */
[----:B---3--:R-:W-:-:S07]  /*12e0*/  FMUL R0, R0, UR4 ;  /* 0x0000000400007c20 */ /* 0x008fce0008400000 */
[----:B------:R-:W3:Y:S01]  /*12f0*/  F2I.U32.TRUNC.NTZ R0, R0 ;  /* 0x0000000000007305 */ /* 0x000ee2000020f000 */
[----:B--2---:R-:W-:Y:S02]  /*1300*/  R2UR UR4, R2 ;  /* 0x00000000020472ca */ /* 0x004fe400000e0000 */
[----:B------:R-:W-:Y:S02]  /*1310*/  PRMT R2, RZ, 0x7610, R2 ;  /* 0x00007610ff027816 */ /* 0x000fe40000000002 */
[----:B---3--:R-:W-:Y:S02]  /*1320*/  R2UR UR6, R0 ;  /* 0x00000000000672ca */ /* 0x008fe400000e0000 */
[----:B------:R-:W-:-:S07]  /*1330*/  PRMT R0, RZ, 0x7610, R0 ;  /* 0x00007610ff007816 */ /* 0x000fce0000000000 */
[----:B------:R-:W-:-:S04]  /*1340*/  UIADD3 UR5, UPT, UPT, -UR4, URZ, URZ ;  /* 0x000000ff04057290 */ /* 0x000fc8000fffe1ff */
[----:B------:R-:W-:Y:S02]  /*1350*/  UIMAD UR63, UR63, UR5, UR20 ;  /* 0x000000053f3f72a4 */ /* 0x000fe4000f8e0214 */
[----:B------:R-:W-:-:S04]  /*1360*/  UIADD3 UR4, UPT, UPT, -UR6, URZ, URZ ;  /* 0x000000ff06047290 */ /* 0x000fc8000fffe1ff */
[----:B------:R-:W-:-:S06]  /*1370*/  UIMAD UR4, UR7, UR4, UR51 ;  /* 0x00000004070472a4 */ /* 0x000fcc000f8e0233 */
[----:B------:R-:W-:Y:S01]  /*1380*/  IMAD.U32 R81, RZ, RZ, UR4 ;  /* 0x00000004ff517e24 */ /* 0x000fe2000f8e00ff */
[----:B-1----:R-:W-:Y:S06]  /*1390*/  BRA.U UP4, `(.L_x_17) ;  /* 0x00000001042c7547 */ /* 0x002fec000b800000 */
[----:B------:R-:W-:Y:S01]  /*13a0*/  R2UR UR4, R81 ;  /* 0x00000000510472ca */ /* 0x000fe200000e0000 */
[----:B------:R-:W-:-:S12]  /*13b0*/  UMOV UR7, 0x3 ;  /* 0x0000000300077882 */ /* 0x000fd80000000000 */
[----:B------:R-:W-:Y:S02]  /*13c0*/  UISETP.NE.AND UP0, UPT, UR4, URZ, UPT ;  /* 0x000000ff0400728c */ /* 0x000fe4000bf05270 */
[----:B------:R-:W-:Y:S02]  /*13d0*/  ULOP3.LUT UR4, UR63, 0xfffffffe, URZ, 0xc0, !UPT ;  /* 0xfffffffe3f047892 */ /* 0x000fe4000f8ec0ff */
[----:B------:R-:W-:Y:S02]  /*13e0*/  UISETP.LT.U32.OR UP0, UPT, UR63, 0x2, !UP0 ;  /* 0x000000023f00788c */ /* 0x000fe4000c701470 */
[----:B------:R-:W-:Y:S02]  /*13f0*/  USHF.L.U32 UR4, UR7, UR4, URZ ;  /* 0x0000000407047299 */ /* 0x000fe400080006ff */
[----:B------:R-:W-:Y:S02]  /*1400*/  USEL UR6, URZ, 0x1, !UP0 ;  /* 0x00000001ff067887 */ /* 0x000fe4000c000000 */
[----:B------:R-:W-:-:S02]  /*1410*/  USEL UR5, URZ, 0x2, !UP0 ;  /* 0x00000002ff057887 */ /* 0x000fc4000c000000 */
[----:B------:R-:W-:Y:S02]  /*1420*/  IMAD.U32 R0, RZ, RZ, UR4 ;  /* 0x00000004ff007e24 */ /* 0x000fe4000f8e00ff */
[----:B------:R-:W-:-:S06]  /*1430*/  UIADD3 UR5, UPT, UPT, UR6, UR5, URZ ;  /* 0x0000000506057290 */ /* 0x000fcc000fffe0ff */
[----:B------:R-:W-:-:S07]  /*1440*/  MOV R2, UR5 ;  /* 0x0000000500027c02 */ /* 0x000fce0008000f00 */
.L_x_17:
[----:B------:R-:W1:Y:S01]  /*1450*/  S2UR UR45, SR_CTAID.Z ;  /* 0x00000000002d79c3 */ /* 0x000e620000002700 */
[----:B------:R-:W-:Y:S01]  /*1460*/  UISETP.GE.AND UP0, UPT, UR19, 0x1, UPT ;  /* 0x000000011300788c */ /* 0x000fe2000bf06270 */
[----:B------:R-:W-:-:S08]  /*1470*/  UMOV UR49, UR20 ;  /* 0x0000001400317c82 */ /* 0x000fd00008000000 */
[----:B------:R-:W-:Y:S05]  /*1480*/  BRA.U !UP0, `(.L_x_18) ;  /* 0x0000000108d47547 */ /* 0x000fea000b800000 */
[----:B------:R-:W2:Y:S01]  /*1490*/  LDCU.128 UR12, c[0x0][0xc10] ;  /* 0x00018200ff0c77ac */ /* 0x000ea20008000c00 */
[----:B------:R-:W3:Y:S01]  /*14a0*/  LDCU UR21, c[0x0][0xc0c] ;  /* 0x00018180ff1577ac */ /* 0x000ee20008000800 */
[----:B------:R-:W4:Y:S01]  /*14b0*/  LDCU UR6, c[0x0][0x370] ;  /* 0x00006e00ff0677ac */ /* 0x000f220008000800 */
[----:B------:R-:W1:Y:S01]  /*14c0*/  LDCU UR7, c[0x0][0x374] ;  /* 0x00006e80ff0777ac */ /* 0x000e620008000800 */
[----:B------:R-:W1:Y:S01]  /*14d0*/  LDCU UR22, c[0x0][0xc20] ;  /* 0x00018400ff1677ac */ /* 0x000e620008000800 */
[----:B--2---:R-:W-:Y:S02]  /*14e0*/  UIMAD.WIDE.U32 UR4, UR20, UR12, URZ ;  /* 0x0000000c140472a5 */ /* 0x004fe4000f8e00ff */
[----:B---3--:R-:W-:Y:S01]  /*14f0*/  UISETP.NE.AND UP0, UPT, UR21, 0x1, UPT ;  /* 0x000000011500788c */ /* 0x008fe2000bf05270 */
[----:B------:R-:W2:Y:S01]  /*1500*/  LDCU.64 UR8, c[0x0][0xc28] ;  /* 0x00018500ff0877ac */ /* 0x000ea20008000a00 */
[----:B----4-:R-:W-:-:S03]  /*1510*/  UIMAD.WIDE.U32 UR10, UR6, UR12, URZ ;  /* 0x0000000c060a72a5 */ /* 0x010fc6000f8e00ff */
[----:B------:R-:W-:Y:S01]  /*1520*/  UMOV UR4, UR5 ;  /* 0x0000000500047c82 */ /* 0x000fe20008000000 */
[----:B------:R-:W-:Y:S02]  /*1530*/  UISETP.NE.AND UP1, UPT, UR19, 0x1, UPT ;  /* 0x000000011300788c */ /* 0x000fe4000bf25270 */
[----:B------:R-:W-:Y:S01]  /*1540*/  USHF.R.U32.HI UR4, URZ, UR13, UR4 ;  /* 0x0000000dff047299 */ /* 0x000fe20008011604 */
[----:B------:R-:W-:Y:S01]  /*1550*/  UMOV UR10, UR11 ;  /* 0x0000000b000a7c82 */ /* 0x000fe20008000000 */
[----:B------:R-:W-:Y:S02]  /*1560*/  UIMAD.WIDE.U32 UR16, UR51, UR15, URZ ;  /* 0x0000000f331072a5 */ /* 0x000fe4000f8e00ff */
[----:B------:R-:W-:Y:S02]  /*1570*/  USEL UR5, UR20, UR4, !UP0 ;  /* 0x0000000414057287 */ /* 0x000fe4000c000000 */
[----:B------:R-:W-:Y:S02]  /*1580*/  @UP0 USHF.R.U32.HI UR6, URZ, UR13, UR10 ;  /* 0x0000000dff060299 */ /* 0x000fe4000801160a */
[----:B------:R-:W-:-:S02]  /*1590*/  UISETP.NE.AND UP0, UPT, UR14, 0x1, UPT ;  /* 0x000000010e00788c */ /* 0x000fc4000bf05270 */
[----:B-1----:R-:W-:Y:S02]  /*15a0*/  UIMAD.WIDE.U32 UR10, UR7, UR15, URZ ;  /* 0x0000000f070a72a5 */ /* 0x002fe4000f8e00ff */
[----:B--2---:R-:W-:Y:S01]  /*15b0*/  UIMAD.WIDE.U32 UR12, UR6, UR8, URZ ;  /* 0x00000008060c72a5 */ /* 0x004fe2000f8e00ff */
[----:B------:R-:W-:Y:S01]  /*15c0*/  UMOV UR4, UR17 ;  /* 0x0000001100047c82 */ /* 0x000fe20008000000 */
[----:B------:R-:W-:-:S03]  /*15d0*/  UIADD3 UR49, UPT, UPT, -UR5, URZ, URZ ;  /* 0x000000ff05317290 */ /* 0x000fc6000fffe1ff */
[----:B------:R-:W-:Y:S01]  /*15e0*/  UMOV UR10, UR11 ;  /* 0x0000000b000a7c82 */ /* 0x000fe20008000000 */
[----:B------:R-:W-:Y:S02]  /*15f0*/  USHF.R.U32.HI UR4, URZ, UR22, UR4 ;  /* 0x00000016ff047299 */ /* 0x000fe40008011604 */
[----:B------:R-:W-:Y:S01]  /*1600*/  @UP0 USHF.R.U32.HI UR7, URZ, UR22, UR10 ;  /* 0x00000016ff070299 */ /* 0x000fe2000801160a */
[----:B------:R-:W-:Y:S01]  /*1610*/  UMOV UR12, UR13 ;  /* 0x0000000d000c7c82 */ /* 0x000fe20008000000 */
[----:B------:R-:W-:Y:S02]  /*1620*/  USEL UR4, UR51, UR4, !UP0 ;  /* 0x0000000433047287 */ /* 0x000fe4000c000000 */
[----:B------:R-:W-:Y:S02]  /*1630*/  UIMAD.WIDE.U32 UR10, UR7, UR8, URZ ;  /* 0x00000008070a72a5 */ /* 0x000fe4000f8e00ff */
[----:B------:R-:W-:Y:S02]  /*1640*/  @UP1 USHF.R.U32.HI UR6, URZ, UR9, UR12 ;  /* 0x00000009ff061299 */ /* 0x000fe4000801160c */
[----:B------:R-:W-:-:S02]  /*1650*/  UIMAD.WIDE.U32 UR12, UR4, UR8, URZ ;  /* 0x00000008040c72a5 */ /* 0x000fc4000f8e00ff */
[----:B------:R-:W-:Y:S01]  /*1660*/  UIMAD UR49, UR21, UR49, UR20 ;  /* 0x00000031153172a4 */ /* 0x000fe2000f8e0214 */
[----:B------:R-:W-:Y:S02]  /*1670*/  UMOV UR10, UR11 ;  /* 0x0000000b000a7c82 */ /* 0x000fe40008000000 */
[----:B------:R-:W-:Y:S02]  /*1680*/  @UP1 USHF.R.U32.HI UR7, URZ, UR9, UR10 ;  /* 0x00000009ff071299 */ /* 0x000fe4000801160a */
[----:B------:R-:W-:Y:S02]  /*1690*/  UIMAD UR10, UR6, UR19, URZ ;  /* 0x00000013060a72a4 */ /* 0x000fe4000f8e02ff */
[----:B------:R-:W-:-:S04]  /*16a0*/  UIMAD UR7, UR7, UR19, URZ ;  /* 0x00000013070772a4 */ /* 0x000fc8000f8e02ff */
[----:B------:R-:W-:-:S03]  /*16b0*/  UISETP.GE.AND UP0, UPT, UR4, UR7, UPT ;  /* 0x000000070400728c */ /* 0x000fc6000bf06270 */
[----:B------:R-:W-:Y:S01]  /*16c0*/  UMOV UR7, UR13 ;  /* 0x0000000d00077c82 */ /* 0x000fe20008000000 */
[----:B------:R-:W-:Y:S02]  /*16d0*/  UISETP.GE.OR UP0, UPT, UR5, UR10, UP0 ;  /* 0x0000000a0500728c */ /* 0x000fe40008706670 */
[----:B------:R-:W-:Y:S02]  /*16e0*/  UIMAD.WIDE.U32 UR10, UR5, UR8, URZ ;  /* 0x00000008050a72a5 */ /* 0x000fe4000f8e00ff */
[----:B------:R-:W-:Y:S02]  /*16f0*/  USHF.R.U32.HI UR7, URZ, UR9, UR7 ;  /* 0x00000009ff077299 */ /* 0x000fe40008011607 */
[----:B------:R-:W-:Y:S02]  /*1700*/  UIADD3 UR10, UPT, UPT, -UR4, URZ, URZ ;  /* 0x000000ff040a7290 */ /* 0x000fe4000fffe1ff */
[----:B------:R-:W-:Y:S02]  /*1710*/  USEL UR7, UR4, UR7, !UP1 ;  /* 0x0000000704077287 */ /* 0x000fe4000c800000 */
[----:B------:R-:W-:Y:S01]  /*1720*/  UIMAD UR10, UR14, UR10, UR51 ;  /* 0x0000000a0e0a72a4 */ /* 0x000fe2000f8e0233 */
[----:B------:R-:W-:-:S02]  /*1730*/  @!UP0 UMOV UR8, UR11 ;  /* 0x0000000b00088c82 */ /* 0x000fc40008000000 */
[----:B------:R-:W-:Y:S02]  /*1740*/  @!UP0 USHF.R.U32.HI UR8, URZ, UR9, UR8 ;  /* 0x00000009ff088299 */ /* 0x000fe40008011608 */
[----:B------:R-:W-:Y:S02]  /*1750*/  UIADD3 UR9, UPT, UPT, -UR7, URZ, URZ ;  /* 0x000000ff07097290 */ /* 0x000fe4000fffe1ff */
[----:B------:R-:W-:Y:S02]  /*1760*/  @!UP0 USEL UR8, UR5, UR8, !UP1 ;  /* 0x0000000805088287 */ /* 0x000fe4000c800000 */
[----:B------:R-:W-:Y:S02]  /*1770*/  UIMAD UR9, UR19, UR9, UR4 ;  /* 0x00000009130972a4 */ /* 0x000fe4000f8e0204 */
[----:B------:R-:W-:Y:S02]  /*1780*/  @!UP0 UIADD3 UR7, UPT, UPT, UR7, -UR8, URZ ;  /* 0x8000000807078290 */ /* 0x000fe4000fffe0ff */
[----:B------:R-:W-:-:S02]  /*1790*/  @!UP0 UIMAD UR6, UR9, UR6, UR8 ;  /* 0x00000006090682a4 */ /* 0x000fc4000f8e0208 */
[----:B------:R-:W-:-:S04]  /*17a0*/  @!UP0 UIMAD UR4, UR7, UR19, UR5 ;  /* 0x00000013070482a4 */ /* 0x000fc8000f8e0205 */
[----:B------:R-:W-:Y:S01]  /*17b0*/  UIMAD UR51, UR4, UR14, UR10 ;  /* 0x0000000e043372a4 */ /* 0x000fe2000f8e020a */
[----:B------:R-:W-:Y:S02]  /*17c0*/  @!UP0 UMOV UR5, UR6 ;  /* 0x0000000600058c82 */ /* 0x000fe40008000000 */
[----:B------:R-:W-:-:S12]  /*17d0*/  UIMAD UR49, UR5, UR21, UR49 ;  /* 0x00000015053172a4 */ /* 0x000fd8000f8e0231 */
.L_x_18:
[----:B------:R-:W-:-:S09]  /*17e0*/  UISETP.NE.AND UP0, UPT, UR23, 0x1, UPT ;  /* 0x000000011700788c */ /* 0x000fd2000bf05270 */
[----:B------:R-:W-:Y:S05]  /*17f0*/  BRA.U UP0, `(.L_x_19) ;  /* 0x0000000100407547 */ /* 0x000fea000b800000 */
[----:B------:R-:W2:Y:S01]  /*1800*/  LDCU.128 UR8, c[0x0][0xc10] ;  /* 0x00018200ff0877ac */ /* 0x000ea20008000c00 */
[----:B------:R-:W3:Y:S01]  /*1810*/  LDCU UR12, c[0x0][0xc0c] ;  /* 0x00018180ff0c77ac */ /* 0x000ee20008000800 */
[----:B------:R-:W4:Y:S01]  /*1820*/  LDCU UR13, c[0x0][0xc20] ;  /* 0x00018400ff0d77ac */ /* 0x000f220008000800 */
[----:B--2---:R-:W-:Y:S02]  /*1830*/  UIMAD.WIDE.U32 UR4, UR49, UR8, URZ ;  /* 0x00000008310472a5 */ /* 0x004fe4000f8e00ff */
[----:B------:R-:W-:Y:S02]  /*1840*/  UIMAD.WIDE.U32 UR6, UR51, UR11, URZ ;  /* 0x0000000b330672a5 */ /* 0x000fe4000f8e00ff */
[----:B---3--:R-:W-:Y:S02]  /*1850*/  UISETP.NE.AND UP0, UPT, UR12, 0x1, UPT ;  /* 0x000000010c00788c */ /* 0x008fe4000bf05270 */
[----:B------:R-:W-:-:S03]  /*1860*/  USHF.R.U32.HI UR5, URZ, UR9, UR5 ;  /* 0x00000009ff057299 */ /* 0x000fc60008011605 */
[----:B------:R-:W-:Y:S01]  /*1870*/  UMOV UR4, UR7 ;  /* 0x0000000700047c82 */ /* 0x000fe20008000000 */
[----:B------:R-:W-:Y:S02]  /*1880*/  USEL UR5, UR49, UR5, !UP0 ;  /* 0x0000000531057287 */ /* 0x000fe4000c000000 */
[----:B------:R-:W-:Y:S02]  /*1890*/  UISETP.NE.AND UP0, UPT, UR10, 0x1, UPT ;  /* 0x000000010a00788c */ /* 0x000fe4000bf05270 */
[----:B----4-:R-:W-:-:S04]  /*18a0*/  USHF.R.U32.HI UR4, URZ, UR13, UR4 ;  /* 0x0000000dff047299 */ /* 0x010fc80008011604 */
[----:B------:R-:W-:-:S04]  /*18b0*/  USEL UR4, UR51, UR4, !UP0 ;  /* 0x0000000433047287 */ /* 0x000fc8000c000000 */
[----:B------:R-:W-:Y:S02]  /*18c0*/  UIADD3 UR6, UPT, UPT, -UR4, UR5, URZ ;  /* 0x0000000504067290 */ /* 0x000fe4000fffe1ff */
[----:B------:R-:W-:Y:S02]  /*18d0*/  UIADD3 UR4, UPT, UPT, UR4, -UR5, URZ ;  /* 0x8000000504047290 */ /* 0x000fe4000fffe0ff */
[----:B------:R-:W-:Y:S02]  /*18e0*/  UIMAD UR51, UR6, UR10, UR51 ;  /* 0x0000000a063372a4 */ /* 0x000fe4000f8e0233 */
[----:B------:R-:W-:-:S12]  /*18f0*/  UIMAD UR49, UR4, UR12, UR49 ;  /* 0x0000000c043172a4 */ /* 0x000fd8000f8e0231 */
.L_x_19:
[----:B------:R-:W-:Y:S05]  /*1900*/  BRA.U !UP6, `(.L_x_20) ;  /* 0x000000010e0c7547 */ /* 0x000fea000b800000 */
[----:B------:R-:W-:Y:S01]  /*1910*/  UCGABAR_WAIT ;  /* 0x0000000000007dc7 */ /* 0x000fe20008000000 */
[----:B------:R-:W-:Y:S01]  /*1920*/  CCTL.IVALL ;  /* 0x00000000ff00798f */ /* 0x000fe20002000000 */
[----:B------:R-:W-:Y:S05]  /*1930*/  BRA `(.L_x_21) ;  /* 0x0000000000047947 */ /* 0x000fea0003800000 */
.L_x_20:
[----:B------:R-:W-:Y:S06]  /*1940*/  BAR.SYNC.DEFER_BLOCKING 0x0 ;  /* 0x0000000000007b1d */ /* 0x000fec0000010000 */
.L_x_21:
[----:B------:R-:W-:Y:S05]  /*1950*/  BRA.U UP5, `(.L_x_22) ;  /* 0x0000002d057c7547 */ /* 0x000fea000b800000 */
[----:B------:R-:W2:Y:S01]  /*1960*/  LDCU UR5, c[0x0][0x388] ;  /* 0x00007100ff0577ac */ /* 0x000ea20008000800 */
[----:B------:R-:W-:Y:S01]  /*1970*/  PLOP3.LUT P1, PT, PT, PT, UP3, 0x80, 0x8 ;  /* 0x000000000008781c */ /* 0x000fe20003f2f038 */
[----:B------:R-:W-:Y:S01]  /*1980*/  IMAD.MOV.U32 R2, RZ, RZ, RZ ;  /* 0x000000ffff027224 */ /* 0x000fe200078e00ff */
[----:B------:R-:W-:Y:S01]  /*1990*/  ISETP.EQ.OR P2, PT, R3, RZ, P3 ;  /* 0x000000ff0300720c */ /* 0x000fe20001f42670 */
[----:B------:R-:W3:Y:S01]  /*19a0*/  LDCU UR8, c[0x0][0x38c] ;  /* 0x00007180ff0877ac */ /* 0x000ee20008000800 */
[----:B------:R-:W-:Y:S01]  /*19b0*/  PLOP3.LUT P1, PT, P1, PT, PT, 0x8, 0x80 ;  /* 0x000000000080781c */ /* 0x000fe20000f2e170 */
[----:B------:R-:W4:Y:S01]  /*19c0*/  LDCU.64 UR6, c[0x0][0x390] ;  /* 0x00007200ff0677ac */ /* 0x000f220008000a00 */
[----:B------:R-:W-:Y:S01]  /*19d0*/  UISETP.NE.AND UP1, UPT, UR18, URZ, UPT ;  /* 0x000000ff1200728c */ /* 0x000fe2000bf25270 */
[----:B------:R-:W1:Y:S01]  /*19e0*/  LDCU UR54, c[0x0][0x370] ;  /* 0x00006e00ff3677ac */ /* 0x000e620008000800 */
[----:B--2---:R-:W-:Y:S02]  /*19f0*/  UIADD3 UR5, UPT, UPT, UR5, 0x3f, URZ ;  /* 0x0000003f05057890 */ /* 0x004fe4000fffe0ff */
[----:B------:R-:W-:-:S02]  /*1a00*/  USEL UR38, UR42, 0x2, UP1 ;  /* 0x000000022a267887 */ /* 0x000fc40008800000 */
[----:B------:R-:W-:Y:S01]  /*1a10*/  USHF.R.S32.HI UR4, URZ, 0x1f, UR5 ;  /* 0x0000001fff047899 */ /* 0x000fe20008011405 */
[----:B------:R-:W2:Y:S03]  /*1a20*/  LDCU.64 UR46, c[0x0][0x348] ;  /* 0x00006900ff2e77ac */ /* 0x000ea60008000a00 */
[----:B------:R-:W-:Y:S02]  /*1a30*/  ULEA.HI UR4, UR4, UR5, URZ, 0x6 ;  /* 0x0000000504047291 */ /* 0x000fe4000f8f30ff */
[----:B------:R-:W-:Y:S02]  /*1a40*/  USHF.L.U32 UR5, UR20, 0x5, URZ ;  /* 0x0000000514057899 */ /* 0x000fe400080006ff */
[----:B------:R-:W-:Y:S02]  /*1a50*/  USHF.R.S32.HI UR4, URZ, 0x6, UR4 ;  /* 0x00000006ff047899 */ /* 0x000fe40008011404 */
[----:B------:R-:W-:-:S02]  /*1a60*/  ULOP3.LUT UR57, UR5, 0x20, URZ, 0xc0, !UPT ;  /* 0x0000002005397892 */ /* 0x000fc4000f8ec0ff */
[----:B---3--:R-:W-:Y:S02]  /*1a70*/  UIMAD UR4, UR4, UR8, URZ ;  /* 0x00000008040472a4 */ /* 0x008fe4000f8e02ff */
[----:B------:R-:W-:Y:S02]  /*1a80*/  USHF.L.U32 UR58, UR20, 0x6, URZ ;  /* 0x00000006143a7899 */ /* 0x000fe400080006ff */
[----:B----4-:R-:W-:Y:S01]  /*1a90*/  UIMAD UR4, UR4, UR6, URZ ;  /* 0x00000006040472a4 */ /* 0x010fe2000f8e02ff */
[----:B------:R-:W3:Y:S03]  /*1aa0*/  LDCU UR53, c[0x0][0x374] ;  /* 0x00006e80ff3577ac */ /* 0x000ee60008000800 */
[----:B------:R-:W-:Y:S01]  /*1ab0*/  UIMAD UR55, UR4, UR7, URZ ;  /* 0x00000007043772a4 */ /* 0x000fe2000f8e02ff */
[----:B------:R-:W-:Y:S01]  /*1ac0*/  UMOV UR27, 0x1 ;  /* 0x00000001001b7882 */ /* 0x000fe20000000000 */
[----:B------:R-:W-:-:S02]  /*1ad0*/  UMOV UR31, URZ ;  /* 0x000000ff001f7c82 */ /* 0x000fc40008000000 */
[----:B------:R-:W-:Y:S02]  /*1ae0*/  UISETP.NE.AND UP2, UPT, UR55, URZ, UPT ;  /* 0x000000ff3700728c */ /* 0x000fe4000bf45270 */
[----:B------:R-:W-:Y:S01]  /*1af0*/  UISETP.LT.U32.AND UP0, UPT, UR55, 0x24, UPT ;  /* 0x000000243700788c */ /* 0x000fe2000bf01070 */
[----:B------:R-:W-:Y:S01]  /*1b00*/  UMOV UR36, URZ ;  /* 0x000000ff00247c82 */ /* 0x000fe20008000000 */
[----:B------:R-:W-:Y:S02]  /*1b10*/  UMOV UR42, URZ ;  /* 0x000000ff002a7c82 */ /* 0x000fe40008000000 */
[----:B------:R-:W-:-:S04]  /*1b20*/  USEL UR4, UR55, 0x24, UP0 ;  /* 0x0000002437047887 */ /* 0x000fc80008000000 */
[----:B------:R-:W-:Y:S02]  /*1b30*/  UIADD3 UR5, UPT, UPT, UR4, -0x1, URZ ;  /* 0xffffffff04057890 */ /* 0x000fe4000fffe0ff */
[----:B------:R-:W-:Y:S02]  /*1b40*/  @!UP2 UIADD3 UR5, UPT, UPT, UR4, URZ, URZ ;  /* 0x000000ff0405a290 */ /* 0x000fe4000fffe0ff */
[----:B------:R-:W-:Y:S02]  /*1b50*/  UIADD3 UR52, UPT, UPT, UR55, -UR4, URZ ;  /* 0x8000000437347290 */ /* 0x000fe4000fffe0ff */
[----:B-123--:R-:W-:-:S12]  /*1b60*/  UIADD3 UR56, UPT, UPT, UR5, 0x1, URZ ;  /* 0x0000000105387890 */ /* 0x00efd8000fffe0ff */
.L_x_40:
[----:B------:R-:W1:Y:S01]  /*1b70*/  S2UR UR30, SR_CgaCtaId ;  /* 0x00000000001e79c3 */ /* 0x000e620000008800 */
[----:B------:R-:W-:Y:S01]  /*1b80*/  UMOV UR4, 0x400 ;  /* 0x0000040000047882 */ /* 0x000fe20000000000 */
[----:B------:R-:W-:Y:S01]  /*1b90*/  MOV R0, UR27 ;  /* 0x0000001b00007c02 */ /* 0x000fe20008000f00 */
[----:B------:R-:W-:Y:S02]  /*1ba0*/  UISETP.NE.AND UP0, UPT, UR55, URZ, UPT ;  /* 0x000000ff3700728c */ /* 0x000fe4000bf05270 */
[----:B------:R-:W-:Y:S01]  /*1bb0*/  ULEA UR18, UR51, UR57, 0x6 ;  /* 0x0000003933127291 */ /* 0x000fe2000f8e30ff */
[----:B------:R-:W-:Y:S01]  /*1bc0*/  SHF.L.U32 R0, R0, 0x1f, RZ ;  /* 0x0000001f00007819 */ /* 0x000fe200000006ff */
[----:B------:R-:W-:Y:S01]  /*1bd0*/  UMOV UR28, URZ ;  /* 0x000000ff001c7c82 */ /* 0x000fe20008000000 */
[----:B------:R-:W-:Y:S01]  /*1be0*/  UMOV UR22, URZ ;  /* 0x000000ff00167c82 */ /* 0x000fe20008000000 */
[----:B------:R-:W-:Y:S01]  /*1bf0*/  UMOV UR21, URZ ;  /* 0x000000ff00157c82 */ /* 0x000fe20008000000 */
[----:B------:R-:W-:Y:S01]  /*1c00*/  UMOV UR20, URZ ;  /* 0x000000ff00147c82 */ /* 0x000fe20008000000 */
[----:B-1----:R-:W-:-:S04]  /*1c10*/  ULEA UR30, UR30, UR4, 0x18 ;  /* 0x000000041e1e7291 */ /* 0x002fc8000f8ec0ff */
[----:B------:R-:W-:-:S09]  /*1c20*/  ULEA UR4, UR31, UR30, 0x3 ;  /* 0x0000001e1f047291 */ /* 0x000fd2000f8e18ff */
[----:B------:R1:W2:Y:S01]  /*1c30*/  SYNCS.PHASECHK.TRANS64.TRYWAIT P0, [UR4+0x120], R0 ;  /* 0x00012000ff0075a7 */ /* 0x0002a20008001104 */
[----:B------:R-:W-:-:S04]  /*1c40*/  ULEA.HI UR4, UR49, UR49, URZ, 0x1 ;  /* 0x0000003131047291 */ /* 0x000fc8000f8f08ff */
[----:B------:R-:W-:-:S04]  /*1c50*/  USHF.L.U32 UR4, UR4, 0x6, URZ ;  /* 0x0000000604047899 */ /* 0x000fc800080006ff */
[----:B------:R-:W-:-:S04]  /*1c60*/  ULOP3.LUT UR4, UR4, 0xffffff80, URZ, 0xc0, !UPT ;  /* 0xffffff8004047892 */ /* 0x000fc8000f8ec0ff */
[----:B------:R-:W-:Y:S01]  /*1c70*/  ULOP3.LUT UR43, UR4, 0x40, UR58, 0xf8, !UPT ;  /* 0x00000040042b7892 */ /* 0x000fe2000f8ef83a */
[----:B------:R-:W-:Y:S11]  /*1c80*/  BRA.U !UP0, `(.L_x_23) ;  /* 0x0000000508ac7547 */ /* 0x000ff6000b800000 */
[----:B------:R-:W3:Y:S01]  /*1c90*/  LDCU.128 UR12, c[0x0][0x480] ;  /* 0x00009000ff0c77ac */ /* 0x000ee20008000c00 */
[----:B------:R-:W4:Y:S01]  /*1ca0*/  LDCU.128 UR8, c[0x0][0x490] ;  /* 0x00009200ff0877ac */ /* 0x000f220008000c00 */
[----:B------:R-:W1:Y:S01]  /*1cb0*/  LDCU.64 UR20, c[0x0][0x4c0] ;  /* 0x00009800ff1477ac */ /* 0x000e620008000a00 */
[----:B------:R-:W1:Y:S01]  /*1cc0*/  LDCU.64 UR16, c[0x0][0x4f0] ;  /* 0x00009e00ff1077ac */ /* 0x000e620008000a00 */
[----:B------:R-:W1:Y:S01]  /*1cd0*/  LDCU UR19, c[0x0][0x4c8] ;  /* 0x00009900ff1377ac */ /* 0x000e620008000800 */
[----:B---3--:R-:W-:Y:S02]  /*1ce0*/  UIMAD.WIDE.U32 UR4, UR43, UR13, URZ ;  /* 0x0000000d2b0472a5 */ /* 0x008fe4000f8e00ff */
[----:B------:R-:W-:Y:S02]  /*1cf0*/  UISETP.NE.AND UP0, UPT, UR12, 0x1, UPT ;  /* 0x000000010c00788c */ /* 0x000fe4000bf05270 */
[----:B------:R-:W-:Y:S01]  /*1d00*/  USHF.R.U32.HI UR5, URZ, UR14, UR5 ;  /* 0x0000000eff057299 */ /* 0x000fe20008011605 */
[----:B------:R-:W3:Y:S03]  /*1d10*/  LDCU UR49, c[0x0][0x38c] ;  /* 0x00007180ff3177ac */ /* 0x000ee60008000800 */
[----:B------:R-:W-:-:S02]  /*1d20*/  USEL UR5, UR43, UR5, !UP0 ;  /* 0x000000052b057287 */ /* 0x000fc4000c000000 */
[----:B------:R-:W-:Y:S02]  /*1d30*/  UISETP.NE.AND UP0, UPT, UR15, 0x1, UPT ;  /* 0x000000010f00788c */ /* 0x000fe4000bf05270 */
[----:B----4-:R-:W-:Y:S01]  /*1d40*/  UIMAD.WIDE.U32 UR6, UR5, UR8, URZ ;  /* 0x00000008050672a5 */ /* 0x010fe2000f8e00ff */
[----:B------:R-:W4:Y:S01]  /*1d50*/  LDCU UR8, c[0x0][0x4a0] ;  /* 0x00009400ff0877ac */ /* 0x000f220008000800 */
[----:B------:R-:W1:Y:S05]  /*1d60*/  LDCU UR23, c[0x0][0x4cc] ;  /* 0x00009980ff1777ac */ /* 0x000e6a0008000800 */
[----:B------:R-:W-:Y:S01]  /*1d70*/  UMOV UR4, UR7 ;  /* 0x0000000700047c82 */ /* 0x000fe20008000000 */
[----:B------:R-:W1:Y:S01]  /*1d80*/  LDCU.64 UR40, c[0x0][0x390] ;  /* 0x00007200ff2877ac */ /* 0x000e620008000a00 */
[----:B------:R-:W-:Y:S01]  /*1d90*/  USHF.R.U32.HI UR4, URZ, UR9, UR4 ;  /* 0x00000009ff047299 */ /* 0x000fe20008011604 */
[----:B------:R-:W1:Y:S03]  /*1da0*/  LDCU UR9, c[0x0][0x4ec] ;  /* 0x00009d80ff0977ac */ /* 0x000e660008000800 */
[----:B------:R-:W-:-:S02]  /*1db0*/  USEL UR4, UR5, UR4, !UP0 ;  /* 0x0000000405047287 */ /* 0x000fc4000c000000 */
[----:B------:R-:W-:Y:S02]  /*1dc0*/  UISETP.NE.AND UP0, UPT, UR10, 0x1, UPT ;  /* 0x000000010a00788c */ /* 0x000fe4000bf05270 */
[----:B------:R-:W-:Y:S01]  /*1dd0*/  UIMAD.WIDE.U32 UR6, UR4, UR11, URZ ;  /* 0x0000000b040672a5 */ /* 0x000fe2000f8e00ff */
[----:B------:R-:W1:Y:S01]  /*1de0*/  LDCU.64 UR24, c[0x0][0x4d0] ;  /* 0x00009a00ff1877ac */ /* 0x000e620008000a00 */
[----:B------:R-:W-:-:S05]  /*1df0*/  UIADD3 UR42, UPT, UPT, UR56, UR36, URZ ;  /* 0x00000024382a7290 */ /* 0x000fca000fffe0ff */
[----:B------:R-:W-:Y:S01]  /*1e00*/  UMOV UR6, UR7 ;  /* 0x0000000700067c82 */ /* 0x000fe20008000000 */
[----:B------:R-:W-:Y:S02]  /*1e10*/  UIADD3 UR7, UPT, UPT, -UR4, URZ, URZ ;  /* 0x000000ff04077290 */ /* 0x000fe4000fffe1ff */
[----:B----4-:R-:W-:Y:S02]  /*1e20*/  USHF.R.U32.HI UR6, URZ, UR8, UR6 ;  /* 0x00000008ff067299 */ /* 0x010fe40008011606 */
[----:B------:R-:W-:Y:S02]  /*1e30*/  UIADD3 UR8, UPT, UPT, -UR5, URZ, URZ ;  /* 0x000000ff05087290 */ /* 0x000fe4000fffe1ff */
[----:B------:R-:W-:Y:S02]  /*1e40*/  USEL UR14, UR4, UR6, !UP0 ;  /* 0x00000006040e7287 */ /* 0x000fe4000c000000 */
[----:B------:R-:W-:Y:S02]  /*1e50*/  UIMAD UR7, UR15, UR7, UR5 ;  /* 0x000000070f0772a4 */ /* 0x000fe4000f8e0205 */
[----:B------:R-:W-:-:S02]  /*1e60*/  UIADD3 UR6, UPT, UPT, -UR14, URZ, URZ ;  /* 0x000000ff0e067290 */ /* 0x000fc4000fffe1ff */
[----:B------:R-:W-:Y:S02]  /*1e70*/  UIMAD UR8, UR12, UR8, UR43 ;  /* 0x000000080c0872a4 */ /* 0x000fe4000f8e022b */
[----:B------:R-:W-:Y:S02]  /*1e80*/  UIMAD UR13, UR10, UR6, UR4 ;  /* 0x000000060a0d72a4 */ /* 0x000fe4000f8e0204 */
[----:B-1----:R-:W-:Y:S02]  /*1e90*/  UIMAD UR11, UR8, UR20, UR9 ;  /* 0x00000014080b72a4 */ /* 0x002fe4000f8e0209 */
[----:B------:R-:W-:Y:S01]  /*1ea0*/  UIMAD UR12, UR7, UR21, UR16 ;  /* 0x00000015070c72a4 */ /* 0x000fe2000f8e0210 */
[----:B------:R-:W1:Y:S02]  /*1eb0*/  LDCU.64 UR4, c[0x0][0x4f8] ;  /* 0x00009f00ff0477ac */ /* 0x000e640008000a00 */
[----:B------:R-:W4:Y:S01]  /*1ec0*/  LDCU UR6, c[0x0][0x500] ;  /* 0x0000a000ff0677ac */ /* 0x000f220008000800 */
[----:B------:R-:W-:Y:S01]  /*1ed0*/  UIMAD UR13, UR13, UR19, UR17 ;  /* 0x000000130d0d72a4 */ /* 0x000fe2000f8e0211 */
[----:B------:R-:W-:Y:S01]  /*1ee0*/  UMOV UR28, URZ ;  /* 0x000000ff001c7c82 */ /* 0x000fe20008000000 */
[----:B------:R-:W-:Y:S01]  /*1ef0*/  UMOV UR7, UR31 ;  /* 0x0000001f00077c82 */ /* 0x000fe20008000000 */
[----:B------:R-:W-:Y:S01]  /*1f00*/  UMOV UR20, URZ ;  /* 0x000000ff00147c82 */ /* 0x000fe20008000000 */
[----:B------:R-:W-:Y:S01]  /*1f10*/  UMOV UR21, URZ ;  /* 0x000000ff00157c82 */ /* 0x000fe20008000000 */
[----:B---3--:R-:W-:-:S07]  /*1f20*/  UMOV UR22, URZ ;  /* 0x000000ff00167c82 */ /* 0x008fce0008000000 */
.L_x_29:
[----:B------:R-:W-:Y:S01]  /*1f30*/  @!P3 MOV R3, 0x3000 ;  /* 0x000030000003b802 */ /* 0x000fe20000000f00 */
[----:B------:R-:W-:Y:S01]  /*1f40*/  ULEA UR9, UR7, UR30, 0x3 ;  /* 0x0000001e07097291 */ /* 0x000fe2000f8e18ff */
[----:B--2---:R-:W-:Y:S11]  /*1f50*/  @P0 BRA `(.L_x_24) ;  /* 0x0000000000100947 */ /* 0x004ff60003800000 */
[----:B------:R-:W-:Y:S04]  /*1f60*/  MOV R4, UR27 ;  /* 0x0000001b00047c02 */ /* 0x000fe80008000f00 */
[----:B------:R-:W-:Y:S04]  /*1f70*/  SHF.L.U32 R4, R4, 0x1f, RZ ;  /* 0x0000001f04047819 */ /* 0x000fe800000006ff */
[----:B------:R-:W2:Y:S02]  /*1f80*/  SYNCS.PHASECHK.TRANS64.TRYWAIT P0, [UR9+0x120], R4 ;  /* 0x00012004ff0075a7 */ /* 0x000ea40008001109 */
[----:B--2---:R-:W-:Y:S05]  /*1f90*/  @!P0 BRA `(.L_x_25) ;  /* 0x0000006800688947 */ /* 0x004fea0003800000 */
.L_x_24:
[----:B------:R3:W-:Y:S01]  /*1fa0*/  @!P3 SYNCS.ARRIVE.TRANS64 RZ, [UR9], R3 ;  /* 0x00000003ffffb9a7 */ /* 0x0007e20008000009 */
[----:B------:R-:W-:Y:S04]  /*1fb0*/  ULOP3.LUT UR8, UR38, 0x2, URZ, 0xfc, !UPT ;  /* 0x0000000226087892 */ /* 0x000fe8000f8efcff */
[----:B------:R-:W-:Y:S09]  /*1fc0*/  UISETP.NE.AND UP0, UPT, UR8, 0x2, UPT ;  /* 0x000000020800788c */ /* 0x000ff2000bf05270 */
[----:B------:R-:W-:Y:S05]  /*1fd0*/  BRA.U UP0, `(.L_x_26) ;  /* 0x0000000100047547 */ /* 0x000fea000b800000 */
[----:B-1--4-:R-:W-:Y:S05]  /*1fe0*/  BPT.TRAP 0x1 ;  /* 0x000000040000795c */ /* 0x012fea0000300000 */
.L_x_26:
[----:B------:R-:W-:Y:S04]  /*1ff0*/  BSSY.RECONVERGENT B0, `(.L_x_27) ;  /* 0x0000003000007945 */ /* 0x000fe80003800200 */
[----:B------:R-:W-:Y:S05]  /*2000*/  @P2 BRA `(.L_x_28) ;  /* 0x0000000000042947 */ /* 0x000fea0003800000 */
[----:B-1--4-:R-:W-:Y:S05]  /*2010*/  BPT.TRAP 0x1 ;  /* 0x000000040000795c */ /* 0x012fea0000300000 */
.L_x_28:
[----:B-1--4-:R-:W-:Y:S05]  /*2020*/  BSYNC.RECONVERGENT B0 ;  /* 0x0000000000007941 */ /* 0x012fea0003800200 */
.L_x_27:
[----:B------:R-:W-:Y:S02]  /*2030*/  UIADD3 UR8, UPT, UPT, UR7, 0x1, URZ ;  /* 0x0000000107087890 */ /* 0x000fe4000fffe0ff */
[----:B------:R-:W-:Y:S02]  /*2040*/  UIMAD UR15, UR20, UR23, UR4 ;  /* 0x00000017140f72a4 */ /* 0x000fe4000f8e0204 */
[----:B------:R-:W-:Y:S02]  /*2050*/  UISETP.NE.AND UP0, UPT, UR8, 0x24, UPT ;  /* 0x000000240800788c */ /* 0x000fe4000bf05270 */
[----:B------:R-:W-:Y:S02]  /*2060*/  ULEA UR17, UR7, UR30, 0xc ;  /* 0x0000001e07117291 */ /* 0x000fe4000f8e60ff */
[----:B------:R-:W-:Y:S02]  /*2070*/  USEL UR10, URZ, 0x1, UP0 ;  /* 0x00000001ff0a7887 */ /* 0x000fe40008000000 */
[----:B------:R-:W-:Y:S02]  /*2080*/  USEL UR31, UR8, URZ, UP0 ;  /* 0x000000ff081f7287 */ /* 0x000fe40008000000 */
[----:B------:R-:W-:Y:S02]  /*2090*/  ULOP3.LUT UR27, UR27, UR10, URZ, 0x3c, !UPT ;  /* 0x0000000a1b1b7292 */ /* 0x000fe4000f8e3cff */
[----:B------:R-:W-:Y:S02]  /*20a0*/  ULEA UR8, UR31, UR30, 0x3 ;  /* 0x0000001e1f087291 */ /* 0x000fe4000f8e18ff */
[----:B------:R-:W-:Y:S02]  /*20b0*/  ULEA UR16, UR7, UR30, 0xb ;  /* 0x0000001e07107291 */ /* 0x000fe4000f8e58ff */
[----:B------:R-:W-:Y:S01]  /*20c0*/  UIADD3 UR34, UP0, UPT, UR46, 0x80, URZ ;  /* 0x000000802e227890 */ /* 0x000fe2000ff1e0ff */
[----:B--2---:R-:W-:Y:S01]  /*20d0*/  MOV R0, UR27 ;  /* 0x0000001b00007c02 */ /* 0x004fe20008000f00 */
[----:B------:R-:W-:Y:S02]  /*20e0*/  ULOP3.LUT UR9, UR9, 0xfefffff8, URZ, 0xc0, !UPT ;  /* 0xfefffff809097892 */ /* 0x000fe4000f8ec0ff */
[----:B------:R-:W-:Y:S01]  /*20f0*/  USHF.L.U32 UR10, UR28, 0x6, URZ ;  /* 0x000000061c0a7899 */ /* 0x000fe200080006ff */
[----:B------:R-:W-:Y:S01]  /*2100*/  SHF.L.U32 R0, R0, 0x1f, RZ ;  /* 0x0000001f00007819 */ /* 0x000fe200000006ff */
[----:B------:R-:W-:Y:S02]  /*2110*/  UIADD3.X UR35, UPT, UPT, URZ, UR47, URZ, UP0, !UPT ;  /* 0x0000002fff237290 */ /* 0x000fe400087fe4ff */
[----:B------:R-:W-:Y:S01]  /*2120*/  UIADD3 UR32, UP3, UPT, UR46, 0x200, URZ ;  /* 0x000002002e207890 */ /* 0x000fe2000ff7e0ff */
[----:B------:R1:W2:Y:S01]  /*2130*/  SYNCS.PHASECHK.TRANS64.TRYWAIT P0, [UR8+0x120], R0 ;  /* 0x00012000ff0075a7 */ /* 0x0002a20008001108 */
[----:B------:R-:W-:Y:S02]  /*2140*/  UIMAD UR8, UR21, UR24, UR5 ;  /* 0x00000018150872a4 */ /* 0x000fe4000f8e0205 */
[----:B------:R-:W-:Y:S02]  /*2150*/  UIMAD UR7, UR22, UR25, UR6 ;  /* 0x00000019160772a4 */ /* 0x000fe4000f8e0206 */
[----:B------:R-:W-:Y:S02]  /*2160*/  ULEA UR15, UR8, UR15, 0x5 ;  /* 0x0000000f080f7291 */ /* 0x000fe4000f8e28ff */
[----:B------:R-:W-:Y:S02]  /*2170*/  UIADD3 UR8, UPT, UPT, UR17, 0x2600, URZ ;  /* 0x0000260011087890 */ /* 0x000fe4000fffe0ff */
[----:B------:R-:W-:Y:S02]  /*2180*/  ULEA UR7, UR7, UR15, 0xa ;  /* 0x0000000f07077291 */ /* 0x000fe4000f8e50ff */
[----:B------:R-:W-:Y:S02]  /*2190*/  UIADD3.X UR33, UPT, UPT, URZ, UR47, URZ, UP3, !UPT ;  /* 0x0000002fff217290 */ /* 0x000fe40009ffe4ff */
[----:B------:R-:W-:Y:S02]  /*21a0*/  UPRMT UR7, UR7, 0x5410, URZ ;  /* 0x0000541007077896 */ /* 0x000fe400080000ff */
[----:B------:R-:W-:Y:S02]  /*21b0*/  UIADD3 UR16, UPT, UPT, UR16, 0x26600, URZ ;  /* 0x0002660010107890 */ /* 0x000fe4000fffe0ff */
[----:B------:R-:W-:Y:S02]  /*21c0*/  UIADD3 UR37, UPT, UPT, UR20, 0x1, URZ ;  /* 0x0000000114257890 */ /* 0x000fe4000fffe0ff */
[----:B------:R-:W-:Y:S02]  /*21d0*/  UIADD3 UR29, UPT, UPT, UR21, 0x1, URZ ;  /* 0x00000001151d7890 */ /* 0x000fe4000fffe0ff */
[----:B------:R-:W-:Y:S02]  /*21e0*/  UISETP.NE.AND UP2, UPT, UR37, UR49, UPT ;  /* 0x000000312500728c */ /* 0x000fe4000bf45270 */
[----:B------:R-:W-:Y:S02]  /*21f0*/  UIADD3 UR26, UPT, UPT, UR22, 0x1, URZ ;  /* 0x00000001161a7890 */ /* 0x000fe4000fffe0ff */
[----:B------:R-:W-:Y:S01]  /*2200*/  UIADD3 UR36, UPT, UPT, UR36, 0x1, URZ ;  /* 0x0000000124247890 */ /* 0x000fe2000fffe0ff */
[----:B------:R-:W-:Y:S01]  /*2210*/  UMOV UR44, 0x0 ;  /* 0x00000000002c7882 */ /* 0x000fe20000000000 */
[----:B------:R-:W-:Y:S01]  /*2220*/  UMOV UR45, 0x10000000 ;  /* 0x10000000002d7882 */ /* 0x000fe20000000000 */
[----:B------:R-:W-:Y:S01]  /*2230*/  UMOV UR17, UR9 ;  /* 0x0000000900117c82 */ /* 0x000fe20008000000 */
[----:B------:R4:W-:Y:S01]  /*2240*/  UTMALDG.5D.IM2COL.2CTA [UR8], [UR34], UR7, desc[UR44] ;  /* 0x00002c08220073b4 */ /* 0x0009e20008261007 */
[----:B------:R-:W-:Y:S02]  /*2250*/  UMOV UR19, UR10 ;  /* 0x0000000a00137c82 */ /* 0x000fe40008000000 */
[----:B------:R-:W-:Y:S04]  /*2260*/  @UP2 UIADD3 UR29, UPT, UPT, UR21, URZ, URZ ;  /* 0x000000ff151d2290 */ /* 0x000fe8000fffe0ff */
[----:B------:R-:W-:Y:S01]  /*2270*/  UISETP.NE.AND UP1, UPT, UR29, UR40, UPT ;  /* 0x000000281d00728c */ /* 0x000fe2000bf25270 */
[----:B------:R3:W-:Y:S10]  /*2280*/  UTMALDG.5D.2CTA [UR16], [UR32], desc[UR44] ;  /* 0x00002c10200075b4 */ /* 0x0007f40008221000 */
[----:B------:R-:W-:Y:S04]  /*2290*/  @UP1 UIADD3 UR26, UPT, UPT, UR22, URZ, URZ ;  /* 0x000000ff161a1290 */ /* 0x000fe8000fffe0ff */
[----:B------:R-:W-:Y:S02]  /*22a0*/  UISETP.NE.AND UP0, UPT, UR26, UR41, UPT ;  /* 0x000000291a00728c */ /* 0x000fe4000bf05270 */
[----:B----4-:R-:W-:Y:S09]  /*22b0*/  UIADD3 UR8, UPT, UPT, UR28, 0x1, URZ ;  /* 0x000000011c087890 */ /* 0x010ff2000fffe0ff */
[----:B------:R-:W-:Y:S01]  /*22c0*/  @UP0 UIADD3 UR8, UPT, UPT, UR28, URZ, URZ ;  /* 0x000000ff1c080290 */ /* 0x000fe2000fffe0ff */
[----:B------:R-:W-:Y:S01]  /*22d0*/  UMOV UR7, UR31 ;  /* 0x0000001f00077c82 */ /* 0x000fe20008000000 */
[----:B---3--:R-:W-:Y:S02]  /*22e0*/  USEL UR22, UR26, URZ, UP0 ;  /* 0x000000ff1a167287 */ /* 0x008fe40008000000 */
[----:B------:R-:W-:Y:S02]  /*22f0*/  UISETP.NE.AND UP0, UPT, UR36, UR42, UPT ;  /* 0x0000002a2400728c */ /* 0x000fe4000bf05270 */
[----:B------:R-:W-:Y:S02]  /*2300*/  USEL UR20, UR37, URZ, UP2 ;  /* 0x000000ff25147287 */ /* 0x000fe40009000000 */
[----:B------:R-:W-:Y:S01]  /*2310*/  USEL UR21, UR29, URZ, UP1 ;  /* 0x000000ff1d157287 */ /* 0x000fe20008800000 */
[----:B------:R-:W-:Y:S04]  /*2320*/  UMOV UR28, UR8 ;  /* 0x00000008001c7c82 */ /* 0x000fe80008000000 */
[----:B-1----:R-:W-:Y:S07]  /*2330*/  BRA.U UP0, `(.L_x_29) ;  /* 0xfffffff900fc7547 */ /* 0x002fee000b83ffff */
.L_x_23:
[----:B------:R-:W-:Y:S01]  /*2340*/  ULEA UR4, UR31, UR30, 0x3 ;  /* 0x0000001e1f047291 */ /* 0x000fe2000f8e18ff */
[----:B-1----:R-:W-:Y:S01]  /*2350*/  MOV R0, UR27 ;  /* 0x0000001b00007c02 */ /* 0x002fe20008000f00 */
[----:B------:R-:W-:Y:S01]  /*2360*/  @!P1 SYNCS.ARRIVE.TRANS64.A1T0 RZ, [UR30+0x258], RZ ;  /* 0x000258ffffff99a7 */ /* 0x000fe2000810001e */
[----:B------:R-:W-:Y:S02]  /*2370*/  UISETP.GE.AND UP0, UPT, UR52, 0x1, UPT ;  /* 0x000000013400788c */ /* 0x000fe4000bf06270 */
[----:B------:R-:W-:-:S04]  /*2380*/  SHF.L.U32 R0, R0, 0x1f, RZ ;  /* 0x0000001f00007819 */ /* 0x000fc800000006ff */
[----:B--2---:R1:W2:Y:S03]  /*2390*/  SYNCS.PHASECHK.TRANS64.TRYWAIT P0, [UR4+0x120], R0 ;  /* 0x00012000ff0075a7 */ /* 0x0042a60008001104 */
[----:B------:R-:W-:Y:S05]  /*23a0*/  BRA.U !UP0, `(.L_x_30) ;  /* 0x0000000508a47547 */ /* 0x000fea000b800000 */
[----:B------:R-:W3:Y:S01]  /*23b0*/  LDCU.128 UR8, c[0x0][0x480] ;  /* 0x00009000ff0877ac */ /* 0x000ee20008000c00 */
[----:B------:R-:W4:Y:S01]  /*23c0*/  LDCU.128 UR32, c[0x0][0x490] ;  /* 0x00009200ff2077ac */ /* 0x000f220008000c00 */
[----:B------:R-:W1:Y:S01]  /*23d0*/  LDCU UR13, c[0x0][0x4c8] ;  /* 0x00009900ff0d77ac */ /* 0x000e620008000800 */
        /* <DEDUP_REMOVED lines=10> */
[----:B------:R-:W1:Y:S05]  /*2480*/  LDCU.64 UR40, c[0x0][0x390] ;  /* 0x00007200ff2877ac */ /* 0x000e6a0008000a00 */
[----:B------:R-:W-:Y:S01]  /*2490*/  UMOV UR4, UR7 ;  /* 0x0000000700047c82 */ /* 0x000fe20008000000 */
[----:B------:R-:W1:Y:S01]  /*24a0*/  LDCU.64 UR24, c[0x0][0x4d0] ;  /* 0x00009a00ff1877ac */ /* 0x000e620008000a00 */
[----:B------:R-:W-:Y:S01]  /*24b0*/  USHF.R.U32.HI UR4, URZ, UR33, UR4 ;  /* 0x00000021ff047299 */ /* 0x000fe20008011604 */
[----:B------:R-:W4:Y:S03]  /*24c0*/  LDCU.64 UR32, c[0x0][0x4c0] ;  /* 0x00009800ff2077ac */ /* 0x000f260008000a00 */
[----:B------:R-:W-:-:S02]  /*24d0*/  USEL UR4, UR5, UR4, !UP0 ;  /* 0x0000000405047287 */ /* 0x000fc4000c000000 */
[----:B------:R-:W-:Y:S02]  /*24e0*/  UISETP.NE.AND UP0, UPT, UR34, 0x1, UPT ;  /* 0x000000012200788c */ /* 0x000fe4000bf05270 */
[----:B------:R-:W-:Y:S02]  /*24f0*/  UIMAD.WIDE.U32 UR6, UR4, UR35, URZ ;  /* 0x00000023040672a5 */ /* 0x000fe4000f8e00ff */
[----:B------:R-:W-:Y:S01]  /*2500*/  UIADD3 UR42, UPT, UPT, UR52, UR42, URZ ;  /* 0x0000002a342a7290 */ /* 0x000fe2000fffe0ff */
[----:B------:R-:W-:-:S04]  /*2510*/  UMOV UR37, UR52 ;  /* 0x0000003400257c82 */ /* 0x000fc80008000000 */
[----:B------:R-:W-:Y:S01]  /*2520*/  UMOV UR6, UR7 ;  /* 0x0000000700067c82 */ /* 0x000fe20008000000 */
[----:B------:R-:W-:Y:S02]  /*2530*/  UIADD3 UR7, UPT, UPT, -UR5, URZ, URZ ;  /* 0x000000ff05077290 */ /* 0x000fe4000fffe1ff */
[----:B---3--:R-:W-:Y:S02]  /*2540*/  USHF.R.U32.HI UR6, URZ, UR9, UR6 ;  /* 0x00000009ff067299 */ /* 0x008fe40008011606 */
[----:B------:R-:W-:Y:S02]  /*2550*/  UIMAD UR7, UR8, UR7, UR43 ;  /* 0x00000007080772a4 */ /* 0x000fe4000f8e022b */
[----:B------:R-:W-:Y:S02]  /*2560*/  USEL UR14, UR4, UR6, !UP0 ;  /* 0x00000006040e7287 */ /* 0x000fe4000c000000 */
[----:B------:R-:W-:Y:S02]  /*2570*/  UIADD3 UR6, UPT, UPT, -UR4, URZ, URZ ;  /* 0x000000ff04067290 */ /* 0x000fe4000fffe1ff */
[----:B------:R-:W-:-:S02]  /*2580*/  UIADD3 UR9, UPT, UPT, -UR14, URZ, URZ ;  /* 0x000000ff0e097290 */ /* 0x000fc4000fffe1ff */
[----:B------:R-:W-:Y:S02]  /*2590*/  UIMAD UR12, UR11, UR6, UR5 ;  /* 0x000000060b0c72a4 */ /* 0x000fe4000f8e0205 */
[----:B------:R-:W-:Y:S02]  /*25a0*/  UIMAD UR9, UR34, UR9, UR4 ;  /* 0x00000009220972a4 */ /* 0x000fe4000f8e0204 */
[----:B----4-:R-:W-:Y:S01]  /*25b0*/  UIMAD UR11, UR7, UR32, UR10 ;  /* 0x00000020070b72a4 */ /* 0x010fe2000f8e020a */
[----:B------:R-:W3:Y:S02]  /*25c0*/  LDCU UR43, c[0x0][0x38c] ;  /* 0x00007180ff2b77ac */ /* 0x000ee40008000800 */
[----:B------:R-:W4:Y:S01]  /*25d0*/  LDCU UR6, c[0x0][0x500] ;  /* 0x0000a000ff0677ac */ /* 0x000f220008000800 */
[----:B------:R-:W2:Y:S01]  /*25e0*/  LDCU.64 UR4, c[0x0][0x4f8] ;  /* 0x00009f00ff0477ac */ /* 0x000ea20008000a00 */
[----:B-1----:R-:W-:Y:S02]  /*25f0*/  UIMAD UR12, UR12, UR33, UR16 ;  /* 0x000000210c0c72a4 */ /* 0x002fe4000f8e0210 */
[----:B------:R-:W-:Y:S01]  /*2600*/  UIMAD UR13, UR9, UR13, UR17 ;  /* 0x0000000d090d72a4 */ /* 0x000fe2000f8e0211 */
[----:B------:R-:W-:-:S11]  /*2610*/  UMOV UR7, UR31 ;  /* 0x0000001f00077c82 */ /* 0x000fd60008000000 */
.L_x_36:
[----:B------:R-:W-:Y:S01]  /*2620*/  @!P3 MOV R3, 0x3000 ;  /* 0x000030000003b802 */ /* 0x000fe20000000f00 */
[----:B------:R-:W-:Y:S01]  /*2630*/  ULEA UR9, UR7, UR30, 0x3 ;  /* 0x0000001e07097291 */ /* 0x000fe2000f8e18ff */
[----:B--23--:R-:W-:Y:S11]  /*2640*/  @P0 BRA `(.L_x_31) ;  /* 0x0000000000100947 */ /* 0x00cff60003800000 */
[----:B------:R-:W-:Y:S04]  /*2650*/  MOV R4, UR27 ;  /* 0x0000001b00047c02 */ /* 0x000fe80008000f00 */
[----:B------:R-:W-:Y:S04]  /*2660*/  SHF.L.U32 R4, R4, 0x1f, RZ ;  /* 0x0000001f04047819 */ /* 0x000fe800000006ff */
[----:B------:R-:W1:Y:S02]  /*2670*/  SYNCS.PHASECHK.TRANS64.TRYWAIT P0, [UR9+0x120], R4 ;  /* 0x00012004ff0075a7 */ /* 0x000e640008001109 */
[----:B-1----:R-:W-:Y:S05]  /*2680*/  @!P0 BRA `(.L_x_32) ;  /* 0x0000006000c48947 */ /* 0x002fea0003800000 */
.L_x_31:
[----:B------:R2:W-:Y:S01]  /*2690*/  @!P3 SYNCS.ARRIVE.TRANS64 RZ, [UR9], R3 ;  /* 0x00000003ffffb9a7 */ /* 0x0005e20008000009 */
[----:B------:R-:W-:Y:S04]  /*26a0*/  ULOP3.LUT UR8, UR38, 0x2, URZ, 0xfc, !UPT ;  /* 0x0000000226087892 */ /* 0x000fe8000f8efcff */
[----:B------:R-:W-:Y:S09]  /*26b0*/  UISETP.NE.AND UP0, UPT, UR8, 0x2, UPT ;  /* 0x000000020800788c */ /* 0x000ff2000bf05270 */
[----:B------:R-:W-:Y:S05]  /*26c0*/  BRA.U UP0, `(.L_x_33) ;  /* 0x0000000100047547 */ /* 0x000fea000b800000 */
[----:B---34-:R-:W-:Y:S05]  /*26d0*/  BPT.TRAP 0x1 ;  /* 0x000000040000795c */ /* 0x018fea0000300000 */
.L_x_33:
[----:B------:R-:W-:Y:S04]  /*26e0*/  BSSY.RECONVERGENT B0, `(.L_x_34) ;  /* 0x0000003000007945 */ /* 0x000fe80003800200 */
[----:B------:R-:W-:Y:S05]  /*26f0*/  @P2 BRA `(.L_x_35) ;  /* 0x0000000000042947 */ /* 0x000fea0003800000 */
[----:B---34-:R-:W-:Y:S05]  /*2700*/  BPT.TRAP 0x1 ;  /* 0x000000040000795c */ /* 0x018fea0000300000 */
.L_x_35:
[----:B---34-:R-:W-:Y:S05]  /*2710*/  BSYNC.RECONVERGENT B0 ;  /* 0x0000000000007941 */ /* 0x018fea0003800200 */
.L_x_34:
        /* <DEDUP_REMOVED lines=8> */
[----:B------:R-:W-:Y:S02]  /*27a0*/  UIMAD UR10, UR21, UR24, UR5 ;  /* 0x00000018150a72a4 */ /* 0x000fe4000f8e0205 */
[----:B------:R-:W-:Y:S01]  /*27b0*/  UIADD3 UR34, UP0, UPT, UR46, 0x80, URZ ;  /* 0x000000802e227890 */ /* 0x000fe2000ff1e0ff */
[----:B-1----:R-:W-:Y:S01]  /*27c0*/  MOV R0, UR27 ;  /* 0x0000001b00007c02 */ /* 0x002fe20008000f00 */
[----:B------:R-:W-:Y:S02]  /*27d0*/  ULEA UR15, UR10, UR15, 0x5 ;  /* 0x0000000f0a0f7291 */ /* 0x000fe4000f8e28ff */
[----:B------:R-:W-:Y:S01]  /*27e0*/  USHF.L.U32 UR19, UR28, 0x6, URZ ;  /* 0x000000061c137899 */ /* 0x000fe200080006ff */
[----:B------:R-:W-:Y:S01]  /*27f0*/  SHF.L.U32 R0, R0, 0x1f, RZ ;  /* 0x0000001f00007819 */ /* 0x000fe200000006ff */
[----:B------:R-:W-:Y:S02]  /*2800*/  ULOP3.LUT UR9, UR9, 0xfefffff8, URZ, 0xc0, !UPT ;  /* 0xfefffff809097892 */ /* 0x000fe4000f8ec0ff */
[----:B------:R-:W-:Y:S01]  /*2810*/  UIADD3.X UR35, UPT, UPT, URZ, UR47, URZ, UP0, !UPT ;  /* 0x0000002fff237290 */ /* 0x000fe200087fe4ff */
[----:B------:R1:W3:Y:S01]  /*2820*/  SYNCS.PHASECHK.TRANS64.TRYWAIT P0, [UR8+0x120], R0 ;  /* 0x00012000ff0075a7 */ /* 0x0002e20008001108 */
[----:B------:R-:W-:Y:S02]  /*2830*/  ULEA UR8, UR7, UR30, 0xc ;  /* 0x0000001e07087291 */ /* 0x000fe4000f8e60ff */
[----:B------:R-:W-:Y:S02]  /*2840*/  UIMAD UR7, UR22, UR25, UR6 ;  /* 0x00000019160772a4 */ /* 0x000fe4000f8e0206 */
[----:B------:R-:W-:Y:S02]  /*2850*/  UIADD3 UR8, UPT, UPT, UR8, 0x2600, URZ ;  /* 0x0000260008087890 */ /* 0x000fe4000fffe0ff */
[----:B------:R-:W-:Y:S02]  /*2860*/  ULEA UR7, UR7, UR15, 0xa ;  /* 0x0000000f07077291 */ /* 0x000fe4000f8e50ff */
[----:B------:R-:W-:Y:S02]  /*2870*/  UIADD3 UR32, UP3, UPT, UR46, 0x200, URZ ;  /* 0x000002002e207890 */ /* 0x000fe4000ff7e0ff */
[----:B------:R-:W-:Y:S02]  /*2880*/  UPRMT UR7, UR7, 0x5410, URZ ;  /* 0x0000541007077896 */ /* 0x000fe400080000ff */
[----:B------:R-:W-:Y:S02]  /*2890*/  UIADD3.X UR33, UPT, UPT, URZ, UR47, URZ, UP3, !UPT ;  /* 0x0000002fff217290 */ /* 0x000fe40009ffe4ff */
[----:B------:R-:W-:Y:S02]  /*28a0*/  UIADD3 UR16, UPT, UPT, UR16, 0x26600, URZ ;  /* 0x0002660010107890 */ /* 0x000fe4000fffe0ff */
[----:B------:R-:W-:Y:S02]  /*28b0*/  UIADD3 UR36, UPT, UPT, UR20, 0x1, URZ ;  /* 0x0000000114247890 */ /* 0x000fe4000fffe0ff */
[----:B------:R-:W-:Y:S02]  /*28c0*/  UIADD3 UR29, UPT, UPT, UR21, 0x1, URZ ;  /* 0x00000001151d7890 */ /* 0x000fe4000fffe0ff */
[----:B------:R-:W-:Y:S02]  /*28d0*/  UISETP.NE.AND UP2, UPT, UR36, UR43, UPT ;  /* 0x0000002b2400728c */ /* 0x000fe4000bf45270 */
[----:B------:R-:W-:Y:S01]  /*28e0*/  UIADD3 UR26, UPT, UPT, UR22, 0x1, URZ ;  /* 0x00000001161a7890 */ /* 0x000fe2000fffe0ff */
[----:B------:R-:W-:Y:S01]  /*28f0*/  UMOV UR44, 0x0 ;  /* 0x00000000002c7882 */ /* 0x000fe20000000000 */
[----:B------:R-:W-:Y:S01]  /*2900*/  UMOV UR45, 0x10000000 ;  /* 0x10000000002d7882 */ /* 0x000fe20000000000 */
[----:B------:R-:W-:Y:S01]  /*2910*/  UMOV UR10, UR19 ;  /* 0x00000013000a7c82 */ /* 0x000fe20008000000 */
[----:B------:R-:W-:Y:S01]  /*2920*/  UMOV UR17, UR9 ;  /* 0x0000000900117c82 */ /* 0x000fe20008000000 */
[----:B------:R4:W-:Y:S04]  /*2930*/  UTMALDG.5D.IM2COL.2CTA [UR8], [UR34], UR7, desc[UR44] ;  /* 0x00002c08220073b4 */ /* 0x0009e80008261007 */
[----:B------:R-:W-:Y:S04]  /*2940*/  @UP2 UIADD3 UR29, UPT, UPT, UR21, URZ, URZ ;  /* 0x000000ff151d2290 */ /* 0x000fe8000fffe0ff */
[----:B------:R-:W-:Y:S01]  /*2950*/  UISETP.NE.AND UP1, UPT, UR29, UR40, UPT ;  /* 0x000000281d00728c */ /* 0x000fe2000bf25270 */
[----:B------:R2:W-:Y:S10]  /*2960*/  UTMALDG.5D.2CTA [UR16], [UR32], desc[UR44] ;  /* 0x00002c10200075b4 */ /* 0x0005f40008221000 */
[----:B------:R-:W-:Y:S04]  /*2970*/  @UP1 UIADD3 UR26, UPT, UPT, UR22, URZ, URZ ;  /* 0x000000ff161a1290 */ /* 0x000fe8000fffe0ff */
[----:B------:R-:W-:Y:S02]  /*2980*/  UISETP.NE.AND UP0, UPT, UR26, UR41, UPT ;  /* 0x000000291a00728c */ /* 0x000fe4000bf05270 */
[----:B----4-:R-:W-:Y:S09]  /*2990*/  UIADD3 UR8, UPT, UPT, UR28, 0x1, URZ ;  /* 0x000000011c087890 */ /* 0x010ff2000fffe0ff */
[----:B------:R-:W-:Y:S02]  /*29a0*/  @UP0 UIADD3 UR8, UPT, UPT, UR28, URZ, URZ ;  /* 0x000000ff1c080290 */ /* 0x000fe4000fffe0ff */
[----:B------:R-:W-:Y:S02]  /*29b0*/  UIADD3 UR7, UPT, UPT, UR37, -0x1, URZ ;  /* 0xffffffff25077890 */ /* 0x000fe4000fffe0ff */
[----:B--2---:R-:W-:Y:S02]  /*29c0*/  USEL UR22, UR26, URZ, UP0 ;  /* 0x000000ff1a167287 */ /* 0x004fe40008000000 */
[----:B------:R-:W-:Y:S02]  /*29d0*/  UISETP.GT.U32.AND UP0, UPT, UR37, 0x1, UPT ;  /* 0x000000012500788c */ /* 0x000fe4000bf04070 */
[----:B------:R-:W-:Y:S02]  /*29e0*/  USEL UR20, UR36, URZ, UP2 ;  /* 0x000000ff24147287 */ /* 0x000fe40009000000 */
[----:B------:R-:W-:Y:S01]  /*29f0*/  USEL UR21, UR29, URZ, UP1 ;  /* 0x000000ff1d157287 */ /* 0x000fe20008800000 */
[----:B------:R-:W-:Y:S01]  /*2a00*/  UMOV UR37, UR7 ;  /* 0x0000000700257c82 */ /* 0x000fe20008000000 */
[----:B------:R-:W-:Y:S01]  /*2a10*/  UMOV UR7, UR31 ;  /* 0x0000001f00077c82 */ /* 0x000fe20008000000 */
[----:B------:R-:W-:Y:S02]  /*2a20*/  UMOV UR28, UR8 ;  /* 0x00000008001c7c82 */ /* 0x000fe40008000000 */
[----:B-1----:R-:W-:Y:S07]  /*2a30*/  BRA.U UP0, `(.L_x_36) ;  /* 0xfffffff900f87547 */ /* 0x002fee000b83ffff */
.L_x_30:
[----:B------:R-:W-:Y:S01]  /*2a40*/  SHF.L.U32 R3, R2, 0x1f, RZ ;  /* 0x0000001f02037819 */ /* 0x000fe200000006ff */
[----:B------:R-:W-:-:S03]  /*2a50*/  NOP ;  /* 0x0000000000007918 */ /* 0x000fc60000000000 */
[----:B--23--:R-:W2:Y:S02]  /*2a60*/  SYNCS.PHASECHK.TRANS64.TRYWAIT P0, [UR30+0x260], R3 ;  /* 0x00026003ff0075a7 */ /* 0x00cea4000800111e */
[----:B--2---:R-:W-:Y:S05]  /*2a70*/  @!P0 BRA `(.L_x_37) ;  /* 0x0000005c00e08947 */ /* 0x004fea0003800000 */
.L_x_142:
[----:B------:R-:W2:Y:S01]  /*2a80*/  LDS.128 R4, [UR30+0x2a0] ;  /* 0x0002a01eff047984 */ /* 0x000ea20008000c00 */
[----:B------:R-:W-:Y:S02]  /*2a90*/  UIADD3 UR4, UPT, UPT, UR30, 0x268, URZ ;  /* 0x000002681e047890 */ /* 0x000fe4000fffe0ff */
[----:B------:R-:W-:Y:S01]  /*2aa0*/  UISETP.GE.AND UP0, UPT, UR39, 0x1, UPT ;  /* 0x000000012700788c */ /* 0x000fe2000bf06270 */
[----:B------:R-:W-:Y:S01]  /*2ab0*/  @!PT LDS RZ, [RZ] ;  /* 0x00000000fffff984 */ /* 0x000fe20000000800 */
[----:B------:R-:W-:Y:S01]  /*2ac0*/  @!PT LDS RZ, [RZ] ;  /* 0x00000000fffff984 */ /* 0x000fe20000000800 */
[----:B------:R-:W-:Y:S01]  /*2ad0*/  @!PT LDS RZ, [RZ] ;  /* 0x00000000fffff984 */ /* 0x000fe20000000800 */
[----:B------:R-:W-:Y:S01]  /*2ae0*/  @!PT LDS RZ, [RZ] ;  /* 0x00000000fffff984 */ /* 0x000fe20000000800 */
[----:B------:R3:W-:Y:S06]  /*2af0*/  MEMBAR.ALL.CTA ;  /* 0x0000000000007992 */ /* 0x0007ec0000008000 */
[----:B---3--:R-:W3:Y:S01]  /*2b00*/  FENCE.VIEW.ASYNC.S ;  /* 0x00000000000073c6 */ /* 0x008ee20000000000 */
[----:B------:R-:W-:-:S09]  /*2b10*/  UPRMT UR4, URZ, 0x654, UR4 ;  /* 0x00000654ff047896 */ /* 0x000fd20008000004 */
[----:B---3--:R-:W-:Y:S01]  /*2b20*/  SYNCS.ARRIVE.TRANS64.RED.A1T0 RZ, [UR4], RZ ;  /* 0x000000ffffff79a7 */ /* 0x008fe20008100404 */
[----:B--2---:R-:W-:-:S13]  /*2b30*/  LOP3.LUT P0, RZ, R6, 0x1, RZ, 0xc0, !PT ;  /* 0x0000000106ff7812 */ /* 0x004fda000780c0ff */
[----:B------:R-:W-:Y:S01]  /*2b40*/  VOTEU.ANY UP1, P0 ;  /* 0x0000000000ff7886 */ /* 0x000fe20000020100 */
[----:B------:R-:W-:-:S13]  /*2b50*/  PLOP3.LUT P0, PT, PT, PT, UP1, 0x80, 0x8 ;  /* 0x000000000008781c */ /* 0x000fda0003f0f018 */
[----:B-1----:R-:W-:Y:S02]  /*2b60*/  @P0 MOV R0, R4 ;  /* 0x0000000400000202 */ /* 0x002fe40000000f00 */
[----:B------:R-:W-:Y:S02]  /*2b70*/  @P0 LOP3.LUT R4, R5, 0xffff, RZ, 0xc0, !PT ;  /* 0x0000ffff05040812 */ /* 0x000fe400078ec0ff */
[----:B------:R-:W-:Y:S02]  /*2b80*/  @P0 R2UR UR6, R0 ;  /* 0x00000000000602ca */ /* 0x000fe400000e0000 */
[----:B------:R-:W-:-:S11]  /*2b90*/  @P0 R2UR UR5, R4 ;  /* 0x00000000040502ca */ /* 0x000fd600000e0000 */
[----:B------:R-:W-:Y:S02]  /*2ba0*/  @UP1 UMOV UR50, UR6 ;  /* 0x0000000600321c82 */ /* 0x000fe40008000000 */
[----:B------:R-:W-:Y:S01]  /*2bb0*/  @UP1 UMOV UR48, UR5 ;  /* 0x0000000500301c82 */ /* 0x000fe20008000000 */
[----:B------:R-:W-:Y:S05]  /*2bc0*/  BRA.U !UP0, `(.L_x_38) ;  /* 0x0000000108d47547 */ /* 0x000fea000b800000 */
[----:B------:R-:W1:Y:S01]  /*2bd0*/  LDCU.128 UR16, c[0x0][0xc10] ;  /* 0x00018200ff1077ac */ /* 0x000e620008000c00 */
[----:B------:R-:W2:Y:S01]  /*2be0*/  LDCU UR20, c[0x0][0xc20] ;  /* 0x00018400ff1477ac */ /* 0x000ea20008000800 */
[----:B------:R-:W3:Y:S01]  /*2bf0*/  LDCU UR13, c[0x0][0xc0c] ;  /* 0x00018180ff0d77ac */ /* 0x000ee20008000800 */
[----:B------:R-:W4:Y:S01]  /*2c00*/  LDCU.64 UR14, c[0x0][0xc28] ;  /* 0x00018500ff0e77ac */ /* 0x000f220008000a00 */
[----:B------:R-:W-:Y:S02]  /*2c10*/  UISETP.NE.AND UP3, UPT, UR39, 0x1, UPT ;  /* 0x000000012700788c */ /* 0x000fe4000bf65270 */
[----:B-1----:R-:W-:Y:S02]  /*2c20*/  UIMAD.WIDE.U32 UR4, UR53, UR19, URZ ;  /* 0x00000013350472a5 */ /* 0x002fe4000f8e00ff */
[----:B------:R-:W-:Y:S02]  /*2c30*/  UIMAD.WIDE.U32 UR6, UR54, UR16, URZ ;  /* 0x00000010360672a5 */ /* 0x000fe4000f8e00ff */
[----:B------:R-:W-:-:S02]  /*2c40*/  UISETP.NE.AND UP0, UPT, UR18, 0x1, UPT ;  /* 0x000000011200788c */ /* 0x000fc4000bf05270 */
[----:B------:R-:W-:Y:S01]  /*2c50*/  UIMAD.WIDE.U32 UR10, UR48, UR19, URZ ;  /* 0x00000013300a72a5 */ /* 0x000fe2000f8e00ff */
[----:B------:R-:W-:Y:S01]  /*2c60*/  UMOV UR4, UR5 ;  /* 0x0000000500047c82 */ /* 0x000fe20008000000 */
[----:B---3--:R-:W-:Y:S02]  /*2c70*/  UISETP.NE.AND UP2, UPT, UR13, 0x1, UPT ;  /* 0x000000010d00788c */ /* 0x008fe4000bf45270 */
[----:B--2---:R-:W-:Y:S02]  /*2c80*/  USHF.R.U32.HI UR5, URZ, UR20, UR4 ;  /* 0x00000014ff057299 */ /* 0x004fe40008011604 */
[----:B------:R-:W-:Y:S01]  /*2c90*/  UIMAD.WIDE.U32 UR8, UR50, UR16, URZ ;  /* 0x00000010320872a5 */ /* 0x000fe2000f8e00ff */
[----:B------:R-:W-:Y:S01]  /*2ca0*/  UMOV UR4, UR7 ;  /* 0x0000000700047c82 */ /* 0x000fe20008000000 */
[----:B------:R-:W-:Y:S02]  /*2cb0*/  USEL UR5, UR53, UR5, !UP0 ;  /* 0x0000000535057287 */ /* 0x000fe4000c000000 */
[----:B------:R-:W-:-:S02]  /*2cc0*/  USHF.R.U32.HI UR4, URZ, UR17, UR4 ;  /* 0x00000011ff047299 */ /* 0x000fc40008011604 */
[----:B----4-:R-:W-:Y:S02]  /*2cd0*/  UIMAD.WIDE.U32 UR6, UR5, UR14, URZ ;  /* 0x0000000e050672a5 */ /* 0x010fe4000f8e00ff */
[----:B------:R-:W-:Y:S01]  /*2ce0*/  USEL UR12, UR54, UR4, !UP2 ;  /* 0x00000004360c7287 */ /* 0x000fe2000d000000 */
[----:B------:R-:W-:Y:S02]  /*2cf0*/  UMOV UR8, UR9 ;  /* 0x0000000900087c82 */ /* 0x000fe40008000000 */
[----:B------:R-:W-:Y:S01]  /*2d00*/  UMOV UR4, UR11 ;  /* 0x0000000b00047c82 */ /* 0x000fe20008000000 */
[----:B------:R-:W-:Y:S01]  /*2d10*/  UIMAD.WIDE.U32 UR10, UR12, UR14, URZ ;  /* 0x0000000e0c0a72a5 */ /* 0x000fe2000f8e00ff */
[----:B------:R-:W-:Y:S01]  /*2d20*/  UMOV UR6, UR7 ;  /* 0x0000000700067c82 */ /* 0x000fe20008000000 */
[----:B------:R-:W-:Y:S02]  /*2d30*/  USHF.R.U32.HI UR4, URZ, UR20, UR4 ;  /* 0x00000014ff047299 */ /* 0x000fe40008011604 */
[----:B------:R-:W-:-:S02]  /*2d40*/  @UP3 USHF.R.U32.HI UR5, URZ, UR15, UR6 ;  /* 0x0000000fff053299 */ /* 0x000fc40008011606 */
[----:B------:R-:W-:Y:S01]  /*2d50*/  USHF.R.U32.HI UR17, URZ, UR17, UR8 ;  /* 0x00000011ff117299 */ /* 0x000fe20008011608 */
[----:B------:R-:W-:Y:S01]  /*2d60*/  UMOV UR6, UR11 ;  /* 0x0000000b00067c82 */ /* 0x000fe20008000000 */
[----:B------:R-:W-:Y:S02]  /*2d70*/  USEL UR4, UR48, UR4, !UP0 ;  /* 0x0000000430047287 */ /* 0x000fe4000c000000 */
[----:B------:R-:W-:Y:S02]  /*2d80*/  @UP3 USHF.R.U32.HI UR12, URZ, UR15, UR6 ;  /* 0x0000000fff0c3299 */ /* 0x000fe40008011606 */
[----:B------:R-:W-:Y:S02]  /*2d90*/  UIMAD UR6, UR39, UR5, URZ ;  /* 0x00000005270672a4 */ /* 0x000fe4000f8e02ff */
[----:B------:R-:W-:Y:S02]  /*2da0*/  USEL UR5, UR50, UR17, !UP2 ;  /* 0x0000001132057287 */ /* 0x000fe4000d000000 */
[----:B------:R-:W-:-:S02]  /*2db0*/  UIMAD UR8, UR39, UR12, URZ ;  /* 0x0000000c270872a4 */ /* 0x000fc4000f8e02ff */
[----:B------:R-:W-:Y:S02]  /*2dc0*/  UISETP.GE.AND UP0, UPT, UR4, UR6, UPT ;  /* 0x000000060400728c */ /* 0x000fe4000bf06270 */
[----:B------:R-:W-:Y:S02]  /*2dd0*/  UIMAD.WIDE.U32 UR6, UR4, UR14, URZ ;  /* 0x0000000e040672a5 */ /* 0x000fe4000f8e00ff */
[----:B------:R-:W-:Y:S02]  /*2de0*/  UISETP.GE.OR UP0, UPT, UR5, UR8, UP0 ;  /* 0x000000080500728c */ /* 0x000fe40008706670 */
[----:B------:R-:W-:Y:S02]  /*2df0*/  UIMAD.WIDE.U32 UR8, UR5, UR14, URZ ;  /* 0x0000000e050872a5 */ /* 0x000fe4000f8e00ff */
[----:B------:R-:W-:Y:S01]  /*2e00*/  UIADD3 UR10, UPT, UPT, -UR4, URZ, URZ ;  /* 0x000000ff040a7290 */ /* 0x000fe2000fffe1ff */
[----:B------:R-:W-:Y:S02]  /*2e10*/  UMOV UR6, UR7 ;  /* 0x0000000700067c82 */ /* 0x000fe40008000000 */
[----:B------:R-:W-:-:S02]  /*2e20*/  USHF.R.U32.HI UR6, URZ, UR15, UR6 ;  /* 0x0000000fff067299 */ /* 0x000fc40008011606 */
[----:B------:R-:W-:Y:S02]  /*2e30*/  UIMAD UR10, UR18, UR10, UR48 ;  /* 0x0000000a120a72a4 */ /* 0x000fe4000f8e0230 */
[----:B------:R-:W-:Y:S01]  /*2e40*/  USEL UR6, UR4, UR6, !UP3 ;  /* 0x0000000604067287 */ /* 0x000fe2000d800000 */
[----:B------:R-:W-:Y:S01]  /*2e50*/  @!UP0 UMOV UR7, UR9 ;  /* 0x0000000900078c82 */ /* 0x000fe20008000000 */
[----:B------:R-:W-:Y:S02]  /*2e60*/  UIADD3 UR9, UPT, UPT, -UR5, URZ, URZ ;  /* 0x000000ff05097290 */ /* 0x000fe4000fffe1ff */
[----:B------:R-:W-:Y:S02]  /*2e70*/  @!UP0 USHF.R.U32.HI UR7, URZ, UR15, UR7 ;  /* 0x0000000fff078299 */ /* 0x000fe40008011607 */
[----:B------:R-:W-:Y:S02]  /*2e80*/  UIADD3 UR8, UPT, UPT, -UR6, URZ, URZ ;  /* 0x000000ff06087290 */ /* 0x000fe4000fffe1ff */
[----:B------:R-:W-:-:S02]  /*2e90*/  @!UP0 USEL UR7, UR5, UR7, !UP3 ;  /* 0x0000000705078287 */ /* 0x000fc4000d800000 */
[----:B------:R-:W-:Y:S02]  /*2ea0*/  UIMAD UR8, UR39, UR8, UR4 ;  /* 0x00000008270872a4 */ /* 0x000fe4000f8e0204 */
[----:B------:R-:W-:Y:S02]  /*2eb0*/  @!UP0 UIADD3 UR6, UPT, UPT, UR6, -UR7, URZ ;  /* 0x8000000706068290 */ /* 0x000fe4000fffe0ff */
[----:B------:R-:W-:Y:S02]  /*2ec0*/  @!UP0 UIMAD UR7, UR8, UR12, UR7 ;  /* 0x0000000c080782a4 */ /* 0x000fe4000f8e0207 */
[----:B------:R-:W-:Y:S02]  /*2ed0*/  @!UP0 UIMAD UR4, UR39, UR6, UR5 ;  /* 0x00000006270482a4 */ /* 0x000fe4000f8e0205 */
[----:B------:R-:W-:Y:S02]  /*2ee0*/  UIMAD UR6, UR13, UR9, UR50 ;  /* 0x000000090d0672a4 */ /* 0x000fe4000f8e0232 */
[----:B------:R-:W-:Y:S01]  /*2ef0*/  UIMAD UR48, UR4, UR18, UR10 ;  /* 0x00000012043072a4 */ /* 0x000fe2000f8e020a */
[----:B------:R-:W-:-:S02]  /*2f00*/  @!UP0 UMOV UR5, UR7 ;  /* 0x0000000700058c82 */ /* 0x000fc40008000000 */
[----:B------:R-:W-:-:S12]  /*2f10*/  UIMAD UR50, UR5, UR13, UR6 ;  /* 0x0000000d053272a4 */ /* 0x000fd8000f8e0206 */
.L_x_38:
[----:B------:R-:W1:Y:S02]  /*2f20*/  LDCU UR4, c[0x0][0xc30] ;  /* 0x00018600ff0477ac */ /* 0x000e640008000800 */
[----:B-1----:R-:W-:-:S09]  /*2f30*/  UISETP.NE.AND UP0, UPT, UR4, 0x1, UPT ;  /* 0x000000010400788c */ /* 0x002fd2000bf05270 */
[----:B------:R-:W-:Y:S05]  /*2f40*/  BRA.U UP0, `(.L_x_39) ;  /* 0x0000000100447547 */ /* 0x000fea000b800000 */
[----:B------:R-:W1:Y:S01]  /*2f50*/  LDCU.128 UR8, c[0x0][0xc10] ;  /* 0x00018200ff0877ac */ /* 0x000e620008000c00 */
[----:B------:R-:W2:Y:S01]  /*2f60*/  LDCU UR12, c[0x0][0xc0c] ;  /* 0x00018180ff0c77ac */ /* 0x000ea20008000800 */
[----:B------:R-:W3:Y:S01]  /*2f70*/  LDCU UR13, c[0x0][0xc20] ;  /* 0x00018400ff0d77ac */ /* 0x000ee20008000800 */
[----:B-1----:R-:W-:Y:S02]  /*2f80*/  UIMAD.WIDE.U32 UR6, UR50, UR8, URZ ;  /* 0x00000008320672a5 */ /* 0x002fe4000f8e00ff */
[----:B------:R-:W-:Y:S02]  /*2f90*/  UIMAD.WIDE.U32 UR4, UR48, UR11, URZ ;  /* 0x0000000b300472a5 */ /* 0x000fe4000f8e00ff */
[----:B--2---:R-:W-:Y:S02]  /*2fa0*/  UISETP.NE.AND UP2, UPT, UR12, 0x1, UPT ;  /* 0x000000010c00788c */ /* 0x004fe4000bf45270 */
[----:B------:R-:W-:Y:S01]  /*2fb0*/  UISETP.NE.AND UP0, UPT, UR10, 0x1, UPT ;  /* 0x000000010a00788c */ /* 0x000fe2000bf05270 */
[----:B------:R-:W-:-:S02]  /*2fc0*/  UMOV UR6, UR7 ;  /* 0x0000000700067c82 */ /* 0x000fc40008000000 */
[----:B------:R-:W-:Y:S01]  /*2fd0*/  UMOV UR4, UR5 ;  /* 0x0000000500047c82 */ /* 0x000fe20008000000 */
[----:B------:R-:W-:Y:S02]  /*2fe0*/  USHF.R.U32.HI UR6, URZ, UR9, UR6 ;  /* 0x00000009ff067299 */ /* 0x000fe40008011606 */
[----:B---3--:R-:W-:Y:S02]  /*2ff0*/  USHF.R.U32.HI UR4, URZ, UR13, UR4 ;  /* 0x0000000dff047299 */ /* 0x008fe40008011604 */
[----:B------:R-:W-:Y:S02]  /*3000*/  USEL UR5, UR50, UR6, !UP2 ;  /* 0x0000000632057287 */ /* 0x000fe4000d000000 */
[----:B------:R-:W-:-:S04]  /*3010*/  USEL UR4, UR48, UR4, !UP0 ;  /* 0x0000000430047287 */ /* 0x000fc8000c000000 */
[----:B------:R-:W-:Y:S02]  /*3020*/  UIADD3 UR6, UPT, UPT, UR5, -UR4, URZ ;  /* 0x8000000405067290 */ /* 0x000fe4000fffe0ff */
[----:B------:R-:W-:Y:S02]  /*3030*/  UIADD3 UR4, UPT, UPT, -UR5, UR4, URZ ;  /* 0x0000000405047290 */ /* 0x000fe4000fffe1ff */
[----:B------:R-:W-:Y:S02]  /*3040*/  UIMAD UR48, UR6, UR10, UR48 ;  /* 0x0000000a063072a4 */ /* 0x000fe4000f8e0230 */
[----:B------:R-:W-:-:S12]  /*3050*/  UIMAD UR50, UR4, UR12, UR50 ;  /* 0x0000000c043272a4 */ /* 0x000fd8000f8e0232 */
.L_x_39:
[----:B------:R-:W-:Y:S01]  /*3060*/  R2UR UR4, R81 ;  /* 0x00000000510472ca */ /* 0x000fe200000e0000 */
[----:B------:R-:W-:Y:S01]  /*3070*/  UIADD3 UR49, UPT, UPT, UR50, UR63, URZ ;  /* 0x0000003f32317290 */ /* 0x000fe2000fffe0ff */
[----:B------:R-:W-:Y:S01]  /*3080*/  PLOP3.LUT P1, PT, PT, PT, PT, 0x80, 0x8 ;  /* 0x000000000008781c */ /* 0x000fe20003f2f070 */
[----:B------:R-:W-:Y:S01]  /*3090*/  UMOV UR36, UR42 ;  /* 0x0000002a00247c82 */ /* 0x000fe20008000000 */
[----:B------:R-:W-:-:S09]  /*30a0*/  LOP3.LUT R2, R2, 0x1, RZ, 0x3c, !PT ;  /* 0x0000000102027812 */ /* 0x000fd200078e3cff */
[----:B------:R-:W-:Y:S01]  /*30b0*/  UIADD3 UR51, UPT, UPT, UR48, UR4, URZ ;  /* 0x0000000430337290 */ /* 0x000fe2000fffe0ff */
[----:B------:R-:W-:Y:S11]  /*30c0*/  BRA.U UP1, `(.L_x_40) ;  /* 0xffffffe901a87547 */ /* 0x000ff6000b83ffff */
[----:B------:R-:W-:Y:S01]  /*30d0*/  UIADD3 UR30, UPT, UPT, UR30, 0x120, URZ ;  /* 0x000001201e1e7890 */ /* 0x000fe2000fffe0ff */
[----:B------:R-:W-:-:S03]  /*30e0*/  MOV R2, UR27 ;  /* 0x0000001b00027c02 */ /* 0x000fc60008000f00 */
[----:B------:R-:W-:Y:S01]  /*30f0*/  ULEA UR4, UR31, UR30, 0x3 ;  /* 0x0000001e1f047291 */ /* 0x000fe2000f8e18ff */
[----:B------:R-:W-:-:S08]  /*3100*/  SHF.L.U32 R2, R2, 0x1f, RZ ;  /* 0x0000001f02027819 */ /* 0x000fd000000006ff */
[----:B------:R-:W1:Y:S02]  /*3110*/  SYNCS.PHASECHK.TRANS64.TRYWAIT P0, [UR4], R2 ;  /* 0x00000002ff0075a7 */ /* 0x000e640008001104 */
[----:B-1----:R-:W-:Y:S05]  /*3120*/  @!P0 BRA `(.L_x_41) ;  /* 0x00000058004c8947 */ /* 0x002fea0003800000 */
.L_x_144:
[----:B------:R-:W-:-:S04]  /*3130*/  UIADD3 UR4, UPT, UPT, UR31, 0x1, URZ ;  /* 0x000000011f047890 */ /* 0x000fc8000fffe0ff */
[----:B------:R-:W-:-:S04]  /*3140*/  UISETP.NE.AND UP0, UPT, UR4, 0x24, UPT ;  /* 0x000000240400788c */ /* 0x000fc8000bf05270 */
[----:B------:R-:W-:Y:S02]  /*3150*/  USEL UR5, URZ, 0x1, UP0 ;  /* 0x00000001ff057887 */ /* 0x000fe40008000000 */
[----:B------:R-:W-:Y:S02]  /*3160*/  USEL UR4, UR4, URZ, UP0 ;  /* 0x000000ff04047287 */ /* 0x000fe40008000000 */
[----:B------:R-:W-:Y:S02]  /*3170*/  ULOP3.LUT UR6, UR27, UR5, URZ, 0x3c, !UPT ;  /* 0x000000051b067292 */ /* 0x000fe4000f8e3cff */
[----:B------:R-:W-:-:S04]  /*3180*/  ULEA UR5, UR4, UR30, 0x3 ;  /* 0x0000001e04057291 */ /* 0x000fc8000f8e18ff */
[----:B-1----:R-:W-:-:S04]  /*3190*/  MOV R2, UR6 ;  /* 0x0000000600027c02 */ /* 0x002fc80008000f00 */
[----:B------:R-:W-:-:S04]  /*31a0*/  SHF.L.U32 R2, R2, 0x1f, RZ ;  /* 0x0000001f02027819 */ /* 0x000fc800000006ff */
[----:B------:R-:W1:Y:S02]  /*31b0*/  SYNCS.PHASECHK.TRANS64.TRYWAIT P0, [UR5], R2 ;  /* 0x00000002ff0075a7 */ /* 0x000e640008001105 */
[----:B-1----:R-:W-:Y:S05]  /*31c0*/  @!P0 BRA `(.L_x_42) ;  /* 0x00000058003c8947 */ /* 0x002fea0003800000 */
.L_x_146:
        /* <DEDUP_REMOVED lines=10> */
.L_x_148:
        /* <DEDUP_REMOVED lines=10> */
.L_x_150:
        /* <DEDUP_REMOVED lines=10> */
.L_x_152:
        /* <DEDUP_REMOVED lines=10> */
.L_x_154:
        /* <DEDUP_REMOVED lines=10> */
.L_x_156:
        /* <DEDUP_REMOVED lines=10> */
.L_x_158:
        /* <DEDUP_REMOVED lines=10> */
.L_x_160:
        /* <DEDUP_REMOVED lines=10> */
.L_x_162:
        /* <DEDUP_REMOVED lines=10> */
.L_x_164:
        /* <DEDUP_REMOVED lines=10> */
.L_x_166:
        /* <DEDUP_REMOVED lines=10> */
.L_x_168:
        /* <DEDUP_REMOVED lines=10> */
.L_x_170:
        /* <DEDUP_REMOVED lines=10> */
.L_x_172:
        /* <DEDUP_REMOVED lines=10> */
.L_x_174:
        /* <DEDUP_REMOVED lines=10> */
.L_x_176:
        /* <DEDUP_REMOVED lines=10> */
.L_x_178:
        /* <DEDUP_REMOVED lines=10> */
.L_x_180:
        /* <DEDUP_REMOVED lines=10> */
.L_x_182:
        /* <DEDUP_REMOVED lines=10> */
.L_x_184:
        /* <DEDUP_REMOVED lines=10> */
.L_x_186:
        /* <DEDUP_REMOVED lines=10> */
.L_x_188:
        /* <DEDUP_REMOVED lines=10> */
.L_x_190:
        /* <DEDUP_REMOVED lines=10> */
.L_x_192:
        /* <DEDUP_REMOVED lines=10> */
.L_x_194:
        /* <DEDUP_REMOVED lines=10> */
.L_x_196:
        /* <DEDUP_REMOVED lines=10> */
.L_x_198:
        /* <DEDUP_REMOVED lines=10> */
.L_x_200:
        /* <DEDUP_REMOVED lines=10> */
.L_x_202:
        /* <DEDUP_REMOVED lines=10> */
.L_x_204:
        /* <DEDUP_REMOVED lines=10> */
.L_x_206:
        /* <DEDUP_REMOVED lines=10> */
.L_x_208:
        /* <DEDUP_REMOVED lines=10> */
.L_x_210:
        /* <DEDUP_REMOVED lines=10> */
.L_x_212:
[----:B------:R-:W-:-:S04]  /*4670*/  UIADD3 UR4, UPT, UPT, UR4, 0x1, URZ ;  /* 0x0000000104047890 */ /* 0x000fc8000fffe0ff */
[----:B------:R-:W-:-:S04]  /*4680*/  UISETP.NE.AND UP0, UPT, UR4, 0x24, UPT ;  /* 0x000000240400788c */ /* 0x000fc8000bf05270 */
[----:B------:R-:W-:Y:S02]  /*4690*/  USEL UR5, URZ, 0x1, UP0 ;  /* 0x00000001ff057887 */ /* 0x000fe40008000000 */
[----:B------:R-:W-:Y:S02]  /*46a0*/  USEL UR4, UR4, URZ, UP0 ;  /* 0x000000ff04047287 */ /* 0x000fe40008000000 */
[----:B------:R-:W-:Y:S02]  /*46b0*/  ULOP3.LUT UR5, UR6, UR5, URZ, 0x3c, !UPT ;  /* 0x0000000506057292 */ /* 0x000fe4000f8e3cff */
[----:B------:R-:W-:-:S04]  /*46c0*/  ULEA UR4, UR4, UR30, 0x3 ;  /* 0x0000001e04047291 */ /* 0x000fc8000f8e18ff */
[----:B-1----:R-:W-:Y:S02]  /*46d0*/  IMAD.U32 R2, RZ, RZ, UR5 ;  /* 0x00000005ff027e24 */ /* 0x002fe4000f8e00ff */
[----:B------:R-:W-:-:S03]  /*46e0*/  MOV R0, UR4 ;  /* 0x0000000400007c02 */ /* 0x000fc60008000f00 */
[----:B------:R-:W-:-:S07]  /*46f0*/  SHF.L.U32 R2, R2, 0x1f, RZ ;  /* 0x0000001f02027819 */ /* 0x000fce00000006ff */
.L_x_76:
[----:B-1----:R1:W2:Y:S02]  /*4700*/  SYNCS.PHASECHK.TRANS64.TRYWAIT P0, [R0+URZ], R2 ;  /* 0x00000002000075a7 */ /* 0x0022a400080011ff */
[----:B--2---:R-:W-:Y:S05]  /*4710*/  @!P0 NANOSLEEP.SYNCS 0x989680 ;  /* 0x009896800000895d */ /* 0x004fea0003900000 */
[----:B------:R-:W2:Y:S02]  /*4720*/  @!P0 SYNCS.PHASECHK.TRANS64 P0, [R0+URZ], R2 ;  /* 0x00000002000085a7 */ /* 0x000ea400080010ff */
[----:B--2---:R-:W-:Y:S05]  /*4730*/  @P0 EXIT ;  /* 0x000000000000094d */ /* 0x004fea0003800000 */
[----:B------:R-:W-:Y:S05]  /*4740*/  BRA `(.L_x_76) ;  /* 0xfffffffc00ec7947 */ /* 0x000fea000383ffff */
.L_x_22:
[----:B------:R-:W2:Y:S02]  /*4750*/  S2UR UR4, SR_CgaCtaId ;  /* 0x00000000000479c3 */ /* 0x000ea40000008800 */
[----:B--2---:R-:W-:-:S04]  /*4760*/  UISETP.NE.AND UP0, UPT, UR4, URZ, UPT ;  /* 0x000000ff0400728c */ /* 0x004fc8000bf05270 */
[----:B------:R-:W-:-:S09]  /*4770*/  UISETP.NE.OR UP0, UPT, UR18, 0x1, UP0 ;  /* 0x000000011200788c */ /* 0x000fd20008705670 */
[----:B------:R-:W-:Y:S05]  /*4780*/  BRA.U UP0, `(.L_x_77) ;  /* 0x0000000100b47547 */ /* 0x000fea000b800000 */
[----:B------:R-:W2:Y:S01]  /*4790*/  S2UR UR5, SR_CgaCtaId ;  /* 0x00000000000579c3 */ /* 0x000ea20000008800 */
[----:B------:R-:W-:Y:S01]  /*47a0*/  UMOV UR4, 0x400 ;  /* 0x0000040000047882 */ /* 0x000fe20000000000 */
[----:B------:R-:W-:Y:S01]  /*47b0*/  HFMA2 R2, -RZ, RZ, 0, 5.9604644775390625e-08 ;  /* 0x00000001ff027431 */ /* 0x000fe200000001ff */
[----:B------:R-:W-:Y:S01]  /*47c0*/  ISETP.GE.U32.AND P0, PT, R3, 0x2, PT ;  /* 0x000000020300780c */ /* 0x000fe20003f06070 */
[----:B------:R-:W-:Y:S01]  /*47d0*/  IMAD.MOV.U32 R8, RZ, RZ, RZ ;  /* 0x000000ffff087224 */ /* 0x000fe200078e00ff */
[----:B--2---:R-:W-:-:S04]  /*47e0*/  ULEA UR4, UR5, UR4, 0x18 ;  /* 0x0000000405047291 */ /* 0x004fc8000f8ec0ff */
[----:B------:R-:W-:Y:S02]  /*47f0*/  UIADD3 UR5, UPT, UPT, UR4, 0x268, URZ ;  /* 0x0000026804057890 */ /* 0x000fe4000fffe0ff */
[----:B------:R-:W-:Y:S02]  /*4800*/  UIADD3 UR8, UPT, UPT, UR4, 0x260, URZ ;  /* 0x0000026004087890 */ /* 0x000fe4000fffe0ff */
[----:B------:R-:W-:-:S12]  /*4810*/  UPRMT UR5, URZ, 0x654, UR5 ;  /* 0x00000654ff057896 */ /* 0x000fd80008000005 */
.L_x_80:
[----:B------:R-:W-:Y:S01]  /*4820*/  SHF.L.U32 R6, R2, 0x1f, RZ ;  /* 0x0000001f02067819 */ /* 0x000fe200000006ff */
[----:B------:R-:W-:Y:S02]  /*4830*/  IMAD.U32 R4, RZ, RZ, UR8 ;  /* 0x00000008ff047e24 */ /* 0x000fe4000f8e00ff */
[----:B------:R-:W-:Y:S01]  /*4840*/  @!P0 IMAD.MOV.U32 R5, RZ, RZ, 0x10 ;  /* 0x00000010ff058424 */ /* 0x000fe200078e00ff */
[----:B------:R-:W2:Y:S02]  /*4850*/  SYNCS.PHASECHK.TRANS64.TRYWAIT P1, [UR4+0x268], R6 ;  /* 0x00026806ff0075a7 */ /* 0x000ea40008021104 */
[----:B------:R-:W-:-:S04]  /*4860*/  PRMT R4, R3, 0x654, R4 ;  /* 0x0000065403047816 */ /* 0x000fc80000000004 */
[----:B------:R-:W-:Y:S01]  /*4870*/  SEL R0, R4, R0, !P0 ;  /* 0x0000000004007207 */ /* 0x000fe20004000000 */
[----:B--2---:R-:W-:Y:S06]  /*4880*/  @!P1 BRA `(.L_x_78) ;  /* 0x0000004c00bc9947 */ /* 0x004fec0003800000 */
.L_x_214:
[----:B------:R-:W-:Y:S01]  /*4890*/  UIADD3 UR6, UPT, UPT, UR4, 0x2a0, URZ ;  /* 0x000002a004067890 */ /* 0x000fe2000fffe0ff */
[----:B------:R3:W-:Y:S01]  /*48a0*/  @!P0 SYNCS.ARRIVE.TRANS64.RED RZ, [R0+URZ], R5 ;  /* 0x0000000500ff89a7 */ /* 0x0007e200080004ff */
[----:B------:R-:W-:Y:S01]  /*48b0*/  UIADD3 UR7, UPT, UPT, UR4, 0x260, URZ ;  /* 0x0000026004077890 */ /* 0x000fe2000fffe0ff */
[----:B------:R-:W-:-:S08]  /*48c0*/  LOP3.LUT R2, R2, 0x1, RZ, 0x3c, !PT ;  /* 0x0000000102027812 */ /* 0x000fd000078e3cff */
[----:B------:R-:W-:Y:S06]  /*48d0*/  UGETNEXTWORKID.BROADCAST [UR6], [UR7] ;  /* 0x00000000060073ca */ /* 0x000fec0008000100 */
[----:B---3--:R-:W-:-:S04]  /*48e0*/  SHF.L.U32 R5, R8, 0x1f, RZ ;  /* 0x0000001f08057819 */ /* 0x008fc800000006ff */
[----:B------:R-:W3:Y:S02]  /*48f0*/  SYNCS.PHASECHK.TRANS64.TRYWAIT P1, [UR4+0x260], R5 ;  /* 0x00026005ff0075a7 */ /* 0x000ee40008021104 */
[----:B---3--:R-:W-:Y:S05]  /*4900*/  @!P1 BRA `(.L_x_79) ;  /* 0x0000004c00b49947 */ /* 0x008fea0003800000 */
.L_x_216:
[----:B--2---:R-:W2:Y:S01]  /*4910*/  LDS.128 R4, [UR4+0x2a0] ;  /* 0x0002a004ff047984 */ /* 0x004ea20008000c00 */
[----:B------:R-:W-:Y:S01]  /*4920*/  LOP3.LUT R8, R8, 0x1, RZ, 0x3c, !PT ;  /* 0x0000000108087812 */ /* 0x000fe200078e3cff */
[----:B------:R-:W-:Y:S01]  /*4930*/  @!PT LDS RZ, [RZ] ;  /* 0x00000000fffff984 */ /* 0x000fe20000000800 */
[----:B------:R-:W-:Y:S01]  /*4940*/  @!PT LDS RZ, [RZ] ;  /* 0x00000000fffff984 */ /* 0x000fe20000000800 */
[----:B------:R-:W-:Y:S01]  /*4950*/  @!PT LDS RZ, [RZ] ;  /* 0x00000000fffff984 */ /* 0x000fe20000000800 */
[----:B------:R-:W-:Y:S01]  /*4960*/  @!PT LDS RZ, [RZ] ;  /* 0x00000000fffff984 */ /* 0x000fe20000000800 */
[----:B------:R3:W-:Y:S06]  /*4970*/  MEMBAR.ALL.CTA ;  /* 0x0000000000007992 */ /* 0x0007ec0000008000 */
[----:B---3--:R-:W3:Y:S02]  /*4980*/  FENCE.VIEW.ASYNC.S ;  /* 0x00000000000073c6 */ /* 0x008ee40000000000 */
[----:B---3--:R-:W-:Y:S01]  /*4990*/  SYNCS.ARRIVE.TRANS64.RED.A1T0 RZ, [UR5], RZ ;  /* 0x000000ffffff79a7 */ /* 0x008fe20008100405 */
[----:B--2---:R-:W-:-:S13]  /*49a0*/  LOP3.LUT P1, RZ, R6, 0x1, RZ, 0xc0, !PT ;  /* 0x0000000106ff7812 */ /* 0x004fda000782c0ff */
[----:B------:R-:W-:Y:S05]  /*49b0*/  @P1 BRA `(.L_x_80) ;  /* 0xfffffffc00981947 */ /* 0x000fea000383ffff */
[----:B------:R-:W-:-:S04]  /*49c0*/  SHF.L.U32 R0, R2, 0x1f, RZ ;  /* 0x0000001f02007819 */ /* 0x000fc800000006ff */
[----:B------:R-:W2:Y:S02]  /*49d0*/  SYNCS.PHASECHK.TRANS64 P0, [UR4+0x268], R0 ;  /* 0x00026800ff0075a7 */ /* 0x000ea40008001004 */
[----:B-12---:R-:W-:Y:S05]  /*49e0*/  @P0 EXIT ;  /* 0x000000000000094d */ /* 0x006fea0003800000 */
[----:B------:R-:W-:-:S07]  /*49f0*/  MOV R0, UR4 ;  /* 0x0000000400007c02 */ /* 0x000fce0008000f00 */
.L_x_81:
[----:B-1----:R-:W-:-:S04]  /*4a00*/  SHF.L.U32 R3, R2, 0x1f, RZ ;  /* 0x0000001f02037819 */ /* 0x002fc800000006ff */
[----:B------:R1:W2:Y:S03]  /*4a10*/  SYNCS.PHASECHK.TRANS64.TRYWAIT P0, [R0+URZ+0x268], R3 ;  /* 0x00026803000075a7 */ /* 0x0002a600080011ff */
[----:B--2---:R-:W-:Y:S05]  /*4a20*/  @!P0 NANOSLEEP.SYNCS 0x989680 ;  /* 0x009896800000895d */ /* 0x004fea0003900000 */
[----:B------:R-:W2:Y:S02]  /*4a30*/  @!P0 SYNCS.PHASECHK.TRANS64 P0, [R0+URZ+0x268], R3 ;  /* 0x00026803000085a7 */ /* 0x000ea400080010ff */
[----:B--2---:R-:W-:Y:S05]  /*4a40*/  @P0 EXIT ;  /* 0x000000000000094d */ /* 0x004fea0003800000 */
[----:B------:R-:W-:Y:S05]  /*4a50*/  BRA `(.L_x_81) ;  /* 0xfffffffc00e87947 */ /* 0x000fea000383ffff */
.L_x_77:
[----:B------:R-:W-:Y:S05]  /*4a60*/  BRA.U UP4, `(.L_x_82) ;  /* 0x0000001104647547 */ /* 0x000fea000b800000 */
[----:B------:R-:W2:Y:S01]  /*4a70*/  S2UR UR4, SR_CgaCtaId ;  /* 0x00000000000479c3 */ /* 0x000ea20000008800 */
[----:B------:R-:W-:Y:S01]  /*4a80*/  UMOV UR5, 0x40 ;  /* 0x0000004000057882 */ /* 0x000fe20000000000 */
[----:B------:R-:W-:Y:S01]  /*4a90*/  NOP ;  /* 0x0000000000007918 */ /* 0x000fe20000000000 */
[----:B------:R-:W-:Y:S01]  /*4aa0*/  UMOV UR6, 0x400 ;  /* 0x0000040000067882 */ /* 0x000fe20000000000 */
[----:B--2---:R-:W-:Y:S02]  /*4ab0*/  ULEA UR5, UR4, UR5, 0x18 ;  /* 0x0000000504057291 */ /* 0x004fe4000f8ec0ff */
[----:B------:R-:W-:-:S07]  /*4ac0*/  ULEA UR6, UR4, UR6, 0x18 ;  /* 0x0000000604067291 */ /* 0x000fce000f8ec0ff */
[----:B------:R-:W2:Y:S02]  /*4ad0*/  LDS.U8 R3, [UR5+0x1c] ;  /* 0x00001c05ff037984 */ /* 0x000ea40008000000 */
[----:B--2---:R-:W-:-:S13]  /*4ae0*/  ISETP.NE.AND P0, PT, R3, RZ, PT ;  /* 0x000000ff0300720c */ /* 0x004fda0003f05270 */
[----:B------:R-:W-:Y:S05]  /*4af0*/  @P0 BRA `(.L_x_83) ;  /* 0x0000000400080947 */ /* 0x000fea0003800000 */
[----:B------:R-:W-:Y:S02]  /*4b00*/  UISETP.NE.U32.AND UP1, UPT, UR31, 0x1, UPT ;  /* 0x000000011f00788c */ /* 0x000fe4000bf25070 */
[----:B------:R-:W-:-:S07]  /*4b10*/  UIADD3 UR7, UPT, UPT, UR5, 0x8, URZ ;  /* 0x0000000805077890 */ /* 0x000fce000fffe0ff */
[----:B------:R-:W-:Y:S05]  /*4b20*/  BRA.U !UP1, `(.L_x_84) ;  /* 0x00000001099c7547 */ /* 0x000fea000b800000 */
[----:B------:R-:W-:Y:S01]  /*4b30*/  ELECT P0, URZ, PT ;  /* 0x0000000000ff782f */ /* 0x000fe20003800000 */
[----:B------:R-:W-:-:S12]  /*4b40*/  BSSY B0, `(.L_x_84) ;  /* 0x0000025000007945 */ /* 0x000fd80003800000 */
[----:B------:R-:W-:Y:S05]  /*4b50*/  @!P0 BRA `(.L_x_85) ;  /* 0x00000000008c8947 */ /* 0x000fea0003800000 */
[----:B------:R-:W-:-:S05]  /*4b60*/  UMOV UR4, 0x10 ;  /* 0x0000001000047882 */ /* 0x000fca0000000000 */
[----:B------:R-:W-:Y:S04]  /*4b70*/  DEPBAR.LE SB2, 0x36 ;  /* 0x0000ad800000791a */ /* 0x000fe80000000000 */
[----:B------:R-:W2:Y:S02]  /*4b80*/  UTCATOMSWS.2CTA.FIND_AND_SET.ALIGN UP0, UR4, UR4 ;  /* 0x00000004000475e3 */ /* 0x000ea40008200800 */
[----:B--2---:R-:W-:Y:S01]  /*4b90*/  MOV R10, UR4 ;  /* 0x00000004000a7c02 */ /* 0x004fe20008000f00 */
[----:B------:R-:W-:Y:S06]  /*4ba0*/  BRA.U UP0, `(.L_x_86) ;  /* 0x0000000100187547 */ /* 0x000fec000b800000 */
.L_x_87:
[----:B------:R-:W-:Y:S05]  /*4bb0*/  NANOSLEEP 0x64 ;  /* 0x000000640000795d */ /* 0x000fea0003800000 */
[----:B------:R-:W-:-:S05]  /*4bc0*/  UMOV UR4, 0x10 ;  /* 0x0000001000047882 */ /* 0x000fca0000000000 */
[----:B------:R-:W-:Y:S04]  /*4bd0*/  DEPBAR.LE SB2, 0x36 ;  /* 0x0000ad800000791a */ /* 0x000fe80000000000 */
[----:B------:R-:W2:Y:S02]  /*4be0*/  UTCATOMSWS.2CTA.FIND_AND_SET.ALIGN UP0, UR4, UR4 ;  /* 0x00000004000475e3 */ /* 0x000ea40008200800 */
[----:B--2---:R-:W-:Y:S01]  /*4bf0*/  MOV R10, UR4 ;  /* 0x00000004000a7c02 */ /* 0x004fe20008000f00 */
[----:B------:R-:W-:Y:S05]  /*4c00*/  BRA.U !UP0, `(.L_x_87) ;  /* 0xfffffffd08e87547 */ /* 0x000fea000b83ffff */
.L_x_86:
[----:B------:R-:W2:Y:S01]  /*4c10*/  LDS R6, [UR5+0x10] ;  /* 0x00001005ff067984 */ /* 0x000ea20008000800 */
[----:B------:R-:W-:Y:S01]  /*4c20*/  IMAD.U32 R3, RZ, RZ, UR6 ;  /* 0x00000006ff037e24 */ /* 0x000fe2000f8e00ff */
[----:B------:R-:W-:-:S03]  /*4c30*/  MOV R4, UR30 ;  /* 0x0000001e00047c02 */ /* 0x000fc60008000f00 */
[----:B------:R-:W-:Y:S01]  /*4c40*/  VIADD R3, R3, 0x2b0 ;  /* 0x000002b003037836 */ /* 0x000fe20000000000 */
[----:B--2---:R-:W-:-:S04]  /*4c50*/  SHF.L.U32 R6, R6, 0x1f, RZ ;  /* 0x0000001f06067819 */ /* 0x004fc800000006ff */
[----:B------:R-:W2:Y:S02]  /*4c60*/  SYNCS.PHASECHK.TRANS64.TRYWAIT P0, [UR5+0x8], R6 ;  /* 0x00000806ff0075a7 */ /* 0x000ea40008001105 */
[----:B--2---:R-:W-:Y:S05]  /*4c70*/  @P0 BRA `(.L_x_88) ;  /* 0x0000000000080947 */ /* 0x004fea0003800000 */
[----:B------:R-:W2:Y:S02]  /*4c80*/  SYNCS.PHASECHK.TRANS64.TRYWAIT P0, [UR5+0x8], R6 ;  /* 0x00000806ff0075a7 */ /* 0x000ea40008001105 */
[----:B--2---:R-:W-:Y:S05]  /*4c90*/  @!P0 BRA `(.L_x_89) ;  /* 0x0000004800e88947 */ /* 0x004fea0003800000 */
.L_x_88:
[----:B------:R-:W-:Y:S01]  /*4ca0*/  PRMT R4, R4, 0x654, R3 ;  /* 0x0000065404047816 */ /* 0x000fe20000000003 */
[----:B------:R-:W-:Y:S01]  /*4cb0*/  HFMA2 R3, -RZ, RZ, 0, 5.9604644775390625e-08 ;  /* 0x00000001ff037431 */ /* 0x000fe200000001ff */
[----:B------:R-:W-:Y:S01]  /*4cc0*/  UPRMT UR4, UR30, 0x654, UR7 ;  /* 0x000006541e047896 */ /* 0x000fe20008000007 */
[----:B------:R-:W-:Y:S02]  /*4cd0*/  IMAD.MOV.U32 R8, RZ, RZ, 0xffff ;  /* 0x0000ffffff087424 */ /* 0x000fe400078e00ff */
[----:B--2---:R-:W-:Y:S02]  /*4ce0*/  IMAD.MOV.U32 R6, RZ, RZ, 0x4 ;  /* 0x00000004ff067424 */ /* 0x004fe400078e00ff */
[----:B------:R-:W-:Y:S01]  /*4cf0*/  IMAD.SHL.U32 R9, R10, 0x20, RZ ;  /* 0x000000200a097824 */ /* 0x000fe200078e00ff */
[----:B------:R-:W-:Y:S02]  /*4d00*/  MOV R5, UR4 ;  /* 0x0000000400057c02 */ /* 0x000fe40008000f00 */
[-C--:B------:R-:W-:Y:S01]  /*4d10*/  SHF.L.U32 R8, R8, R10.reuse, RZ ;  /* 0x0000000a08087219 */ /* 0x080fe200000006ff */
[----:B------:R2:W-:Y:S01]  /*4d20*/  SYNCS.ARRIVE.TRANS64.RED RZ, [UR4], R6 ;  /* 0x00000006ffff79a7 */ /* 0x0005e20008000404 */
[----:B------:R-:W-:Y:S01]  /*4d30*/  SHF.L.U32 R7, R3, R10, RZ ;  /* 0x0000000a03077219 */ /* 0x000fe200000006ff */
[----:B------:R2:W-:Y:S04]  /*4d40*/  STS [UR6+0x2b0], R9 ;  /* 0x0002b009ff007988 */ /* 0x0005e80008000806 */
[----:B------:R2:W-:Y:S04]  /*4d50*/  STAS [R4.64], R10 ;  /* 0x0000000a04007dbd */ /* 0x0005e8000c0008ff */
[----:B------:R2:W-:Y:S04]  /*4d60*/  ATOMS.OR RZ, [UR5+0x14], R8 ;  /* 0x00001408ffff798c */ /* 0x0005e8000b000005 */
[----:B------:R2:W-:Y:S04]  /*4d70*/  ATOMS.OR RZ, [UR5+0x18], R7 ;  /* 0x00001807ffff798c */ /* 0x0005e8000b000005 */
[----:B------:R2:W-:Y:S02]  /*4d80*/  ATOMS.XOR RZ, [UR5+0x10], R3 ;  /* 0x00001003ffff798c */ /* 0x0005e4000b800005 */
.L_x_85:
[----:B-1----:R-:W-:Y:S05]  /*4d90*/  BSYNC B0 ;  /* 0x0000000000007941 */ /* 0x002fea0003800000 */
.L_x_84:
[----:B------:R-:W-:Y:S05]  /*4da0*/  BRA.U UP1, `(.L_x_90) ;  /* 0x00000001016c7547 */ /* 0x000fea000b800000 */
[----:B------:R-:W-:-:S03]  /*4db0*/  UMOV UR4, 0xffffffff ;  /* 0xffffffff00047882 */ /* 0x000fc60000000000 */
[----:B------:R-:W-:Y:S05]  /*4dc0*/  BRA.DIV UR4, `(.L_x_91) ;  /* 0x0000004a04b47947 */ /* 0x000fea000b800000 */
[----:B------:R-:W-:-:S13]  /*4dd0*/  ELECT P0, URZ, PT ;  /* 0x0000000000ff782f */ /* 0x000fda0003800000 */
.L_x_219:
[----:B------:R-:W-:Y:S05]  /*4de0*/  @!P0 BRA `(.L_x_90) ;  /* 0x00000000005c8947 */ /* 0x000fea0003800000 */
[----:B--2---:R-:W2:Y:S02]  /*4df0*/  LDS R4, [UR5+0x10] ;  /* 0x00001005ff047984 */ /* 0x004ea40008000800 */
[----:B--2---:R-:W-:-:S04]  /*4e00*/  SHF.L.U32 R4, R4, 0x1f, RZ ;  /* 0x0000001f04047819 */ /* 0x004fc800000006ff */
[----:B------:R-:W2:Y:S02]  /*4e10*/  SYNCS.PHASECHK.TRANS64.TRYWAIT P0, [UR5+0x8], R4 ;  /* 0x00000804ff0075a7 */ /* 0x000ea40008001105 */
[----:B--2---:R-:W-:Y:S05]  /*4e20*/  @P0 BRA `(.L_x_92) ;  /* 0x0000000000080947 */ /* 0x004fea0003800000 */
[----:B------:R-:W2:Y:S02]  /*4e30*/  SYNCS.PHASECHK.TRANS64.TRYWAIT P0, [UR5+0x8], R4 ;  /* 0x00000804ff0075a7 */ /* 0x000ea40008001105 */
[----:B--2---:R-:W-:Y:S05]  /*4e40*/  @!P0 BRA `(.L_x_93) ;  /* 0x0000004800b88947 */ /* 0x004fea0003800000 */
.L_x_92:
[----:B------:R-:W3:Y:S01]  /*4e50*/  LDS R6, [UR6+0x2b0] ;  /* 0x0002b006ff067984 */ /* 0x000ee20008000800 */
[----:B--2---:R-:W-:Y:S02]  /*4e60*/  HFMA2 R3, -RZ, RZ, 0, 5.9604644775390625e-08 ;  /* 0x00000001ff037431 */ /* 0x004fe400000001ff */
[----:B------:R-:W-:Y:S01]  /*4e70*/  IMAD.MOV.U32 R4, RZ, RZ, 0xffff ;  /* 0x0000ffffff047424 */ /* 0x000fe200078e00ff */
[----:B------:R-:W-:Y:S01]  /*4e80*/  UPRMT UR4, UR30, 0x654, UR7 ;  /* 0x000006541e047896 */ /* 0x000fe20008000007 */
[----:B---3--:R-:W-:-:S03]  /*4e90*/  IMAD.SHL.U32 R5, R6, 0x20, RZ ;  /* 0x0000002006057824 */ /* 0x008fc600078e00ff */
[-C--:B------:R-:W-:Y:S02]  /*4ea0*/  SHF.L.U32 R4, R4, R6.reuse, RZ ;  /* 0x0000000604047219 */ /* 0x080fe400000006ff */
[----:B------:R-:W-:Y:S01]  /*4eb0*/  SHF.L.U32 R6, R3, R6, RZ ;  /* 0x0000000603067219 */ /* 0x000fe200000006ff */
[----:B------:R3:W-:Y:S04]  /*4ec0*/  STS [UR6+0x2b0], R5 ;  /* 0x0002b005ff007988 */ /* 0x0007e80008000806 */
[----:B------:R3:W-:Y:S04]  /*4ed0*/  ATOMS.OR RZ, [UR5+0x14], R4 ;  /* 0x00001404ffff798c */ /* 0x0007e8000b000005 */
[----:B------:R3:W-:Y:S01]  /*4ee0*/  ATOMS.OR RZ, [UR5+0x18], R6 ;  /* 0x00001806ffff798c */ /* 0x0007e2000b000005 */
[----:B------:R-:W-:Y:S03]  /*4ef0*/  SYNCS.ARRIVE.TRANS64.RED.A1T0 RZ, [UR4], RZ ;  /* 0x000000ffffff79a7 */ /* 0x000fe60008100404 */
[----:B------:R3:W-:Y:S01]  /*4f00*/  ATOMS.XOR RZ, [UR5+0x10], R3 ;  /* 0x00001003ffff798c */ /* 0x0007e2000b800005 */
[----:B------:R-:W-:Y:S05]  /*4f10*/  BRA `(.L_x_90) ;  /* 0x0000000000107947 */ /* 0x000fea0003800000 */
.L_x_83:
[----:B------:R-:W-:Y:S02]  /*4f20*/  MOV R3, 0xffffffff ;  /* 0xffffffff00037802 */ /* 0x000fe40000000f00 */
[----:B------:R-:W-:-:S03]  /*4f30*/  MOV R4, 0x4f60 ;  /* 0x00004f6000047802 */ /* 0x000fc60000000f00 */
[----:B------:R2:W-:Y:S04]  /*4f40*/  STS [UR6+0x2b0], R3 ;  /* 0x0002b003ff007988 */ /* 0x0005e80008000806 */
[----:B-12--5:R-:W-:Y:S05]  /*4f50*/  CALL.REL.NOINC `($__internal_1_$__cuda_sm10x_tcgen05_guardrail_trap_phase_invalid_during_alloc) ;  /* 0x0000004c009c7944 */ /* 0x026fea0003c00000 */
.L_x_90:
[----:B------:R-:W-:Y:S05]  /*4f60*/  WARPSYNC.ALL ;  /* 0x0000000000007948 */ /* 0x000fea0003800000 */
[----:B------:R-:W4:Y:S01]  /*4f70*/  S2UR UR17, SR_CgaCtaId ;  /* 0x00000000001179c3 */ /* 0x000f220000008800 */
[----:B------:R-:W-:Y:S01]  /*4f80*/  UMOV UR4, 0x400 ;  /* 0x0000040000047882 */ /* 0x000fe20000000000 */
[----:B------:R-:W-:-:S06]  /*4f90*/  NOP ;  /* 0x0000000000007918 */ /* 0x000fcc0000000000 */
[----:B------:R-:W-:Y:S06]  /*4fa0*/  BAR.ARV 0x6, 0xa0 ;  /* 0x0182800000007b1d */ /* 0x000fec0000002000 */
[----:B------:R-:W1:Y:S01]  /*4fb0*/  LDCU.64 UR6, c[0x0][0x388] ;  /* 0x00007100ff0677ac */ /* 0x000e620008000a00 */
[----:B------:R-:W-:Y:S01]  /*4fc0*/  LOP3.LUT R2, R2, 0xffff, RZ, 0xc0, !PT ;  /* 0x0000ffff02027812 */ /* 0x000fe200078ec0ff */
[----:B--2---:R-:W-:Y:S01]  /*4fd0*/  IMAD.MOV.U32 R8, RZ, RZ, 0x1 ;  /* 0x00000001ff087424 */ /* 0x004fe200078e00ff */
[----:B------:R-:W-:Y:S01]  /*4fe0*/  LOP3.LUT R0, R0, 0xffff, RZ, 0xc0, !PT ;  /* 0x0000ffff00007812 */ /* 0x000fe200078ec0ff */
[----:B------:R-:W2:Y:S01]  /*4ff0*/  LDCU.64 UR8, c[0x0][0x390] ;  /* 0x00007200ff0877ac */ /* 0x000ea20008000a00 */
[----:B------:R-:W-:Y:S01]  /*5000*/  R2UR UR18, R2 ;  /* 0x00000000021272ca */ /* 0x000fe200000e0000 */
[----:B------:R-:W-:Y:S01]  /*5010*/  IMAD.MOV.U32 R2, RZ, RZ, RZ ;  /* 0x000000ffff027224 */ /* 0x000fe200078e00ff */
[----:B------:R-:W-:Y:S01]  /*5020*/  R2UR UR28, R0 ;  /* 0x00000000001c72ca */ /* 0x000fe200000e0000 */
[----:B------:R-:W-:Y:S01]  /*5030*/  IMAD.MOV.U32 R0, RZ, RZ, RZ ;  /* 0x000000ffff007224 */ /* 0x000fe200078e00ff */
[----:B------:R-:W-:Y:S01]  /*5040*/  UMOV UR21, URZ ;  /* 0x000000ff00157c82 */ /* 0x000fe20008000000 */
[----:B----4-:R-:W-:-:S02]  /*5050*/  ULEA UR17, UR17, UR4, 0x18 ;  /* 0x0000000411117291 */ /* 0x010fc4000f8ec0ff */
[----:B------:R-:W-:Y:S02]  /*5060*/  UISETP.NE.AND UP3, UPT, UR31, URZ, UPT ;  /* 0x000000ff1f00728c */ /* 0x000fe4000bf65270 */
[----:B------:R-:W-:Y:S01]  /*5070*/  UIADD3 UR23, UPT, UPT, UR17, 0x268, URZ ;  /* 0x0000026811177890 */ /* 0x000fe2000fffe0ff */
[----:B------:R-:W-:Y:S01]  /*5080*/  UMOV UR16, URZ ;  /* 0x000000ff00107c82 */ /* 0x000fe20008000000 */
[----:B------:R-:W-:Y:S01]  /*5090*/  UMOV UR26, 0x0 ;  /* 0x00000000001a7882 */ /* 0x000fe20000000000 */
[----:B-1----:R-:W-:Y:S02]  /*50a0*/  UIADD3 UR4, UPT, UPT, UR6, 0x3f, URZ ;  /* 0x0000003f06047890 */ /* 0x002fe4000fffe0ff */
[----:B---3--:R-:W1:Y:S01]  /*50b0*/  LDS R3, [UR17+0x2b0] ;  /* 0x0002b011ff037984 */ /* 0x008e620008000800 */
[----:B------:R-:W-:Y:S02]  /*50c0*/  UPRMT UR23, URZ, 0x654, UR23 ;  /* 0x00000654ff177896 */ /* 0x000fe40008000017 */
[----:B------:R-:W-:Y:S01]  /*50d0*/  USHF.R.S32.HI UR5, URZ, 0x1f, UR4 ;  /* 0x0000001fff057899 */ /* 0x000fe20008011404 */
[----:B------:R-:W-:Y:S01]  /*50e0*/  UMOV UR27, 0x8110010 ;  /* 0x08110010001b7882 */ /* 0x000fe20000000000 */
[----:B------:R-:W-:-:S02]  /*50f0*/  UMOV UR24, 0x0 ;  /* 0x0000000000187882 */ /* 0x000fc40000000000 */
[----:B------:R-:W-:Y:S02]  /*5100*/  ULEA.HI UR4, UR5, UR4, URZ, 0x6 ;  /* 0x0000000405047291 */ /* 0x000fe4000f8f30ff */
[----:B------:R-:W-:Y:S02]  /*5110*/  UIADD3 UR5, UPT, UPT, UR17, 0x26600, URZ ;  /* 0x0002660011057890 */ /* 0x000fe4000fffe0ff */
[----:B------:R-:W-:Y:S02]  /*5120*/  USHF.R.S32.HI UR4, URZ, 0x6, UR4 ;  /* 0x00000006ff047899 */ /* 0x000fe40008011404 */
[----:B------:R-:W-:Y:S02]  /*5130*/  USHF.R.U32.HI UR5, URZ, 0x4, UR5 ;  /* 0x00000004ff057899 */ /* 0x000fe40008011605 */
[----:B------:R-:W-:Y:S02]  /*5140*/  UIMAD UR4, UR4, UR7, URZ ;  /* 0x00000007040472a4 */ /* 0x000fe4000f8e02ff */
[----:B------:R-:W-:-:S02]  /*5150*/  ULOP3.LUT UR20, UR5, 0x3fff, URZ, 0xc0, !UPT ;  /* 0x00003fff05147892 */ /* 0x000fc4000f8ec0ff */
[----:B--2---:R-:W-:Y:S01]  /*5160*/  UIMAD UR4, UR4, UR8, URZ ;  /* 0x00000008040472a4 */ /* 0x004fe2000f8e02ff */
[----:B------:R-:W-:-:S03]  /*5170*/  UMOV UR25, 0x8110010 ;  /* 0x0811001000197882 */ /* 0x000fc60000000000 */
[----:B------:R-:W-:Y:S02]  /*5180*/  UIMAD UR6, UR4, UR9, URZ ;  /* 0x00000009040672a4 */ /* 0x000fe4000f8e02ff */
[----:B------:R-:W-:Y:S02]  /*5190*/  UIADD3 UR4, UPT, UPT, UR17, 0x2600, URZ ;  /* 0x0000260011047890 */ /* 0x000fe4000fffe0ff */
[----:B------:R-:W-:Y:S02]  /*51a0*/  UIADD3 UR29, UPT, UPT, UR6, -0x1, URZ ;  /* 0xffffffff061d7890 */ /* 0x000fe4000fffe0ff */
[----:B------:R-:W-:Y:S02]  /*51b0*/  USHF.R.U32.HI UR4, URZ, 0x4, UR4 ;  /* 0x00000004ff047899 */ /* 0x000fe40008011604 */
[----:B------:R-:W-:Y:S02]  /*51c0*/  UISETP.GE.AND UP4, UPT, UR6, 0x1, UPT ;  /* 0x000000010600788c */ /* 0x000fe4000bf86270 */
[----:B------:R-:W-:-:S04]  /*51d0*/  ULOP3.LUT UR4, UR4, 0x3fff, URZ, 0xc0, !UPT ;  /* 0x00003fff04047892 */ /* 0x000fc8000f8ec0ff */
[----:B------:R-:W-:Y:S01]  /*51e0*/  ULOP3.LUT UR19, UR4, 0x10000, URZ, 0xfc, !UPT ;  /* 0x0001000004137892 */ /* 0x000fe2000f8efcff */
[C---:B-1----:R-:W-:Y:S01]  /*51f0*/  VIADD R5, R3.reuse, 0x20 ;  /* 0x0000002003057836 */ /* 0x042fe20000000000 */
[----:B------:R-:W-:-:S04]  /*5200*/  LOP3.LUT R4, R3, 0xffff, RZ, 0xc0, !PT ;  /* 0x0000ffff03047812 */ /* 0x000fc800078ec0ff */
[----:B------:R-:W-:-:S05]  /*5210*/  LOP3.LUT R5, R5, 0xffff, RZ, 0xc0, !PT ;  /* 0x0000ffff05057812 */ /* 0x000fca00078ec0ff */
[----:B------:R1:W-:Y:S02]  /*5220*/  STL.64 [R1], R4 ;  /* 0x0000000401007387 */ /* 0x0003e40000100a00 */
.L_x_102:
[----:B-1----:R-:W-:-:S04]  /*5230*/  SHF.L.U32 R5, R2, 0x1f, RZ ;  /* 0x0000001f02057819 */ /* 0x002fc800000006ff */
[----:B------:R-:W1:Y:S02]  /*5240*/  SYNCS.PHASECHK.TRANS64.TRYWAIT P0, [UR17+0x260], R5 ;  /* 0x00026005ff0075a7 */ /* 0x000e640008001111 */
[----:B-1-34-:R-:W-:Y:S05]  /*5250*/  @!P0 BRA `(.L_x_94) ;  /* 0x0000004400cc8947 */ /* 0x01afea0003800000 */
.L_x_221:
[----:B-1----:R-:W1:Y:S01]  /*5260*/  LDS.128 R4, [UR17+0x2a0] ;  /* 0x0002a011ff047984 */ /* 0x002e620008000c00 */
[----:B------:R-:W-:Y:S01]  /*5270*/  ULEA UR22, UR21, UR17, 0x3 ;  /* 0x0000001115167291 */ /* 0x000fe2000f8e18ff */
[----:B------:R-:W-:Y:S01]  /*5280*/  @!PT LDS RZ, [RZ] ;  /* 0x00000000fffff984 */ /* 0x000fe20000000800 */
[----:B------:R-:W-:Y:S01]  /*5290*/  @!PT LDS RZ, [RZ] ;  /* 0x00000000fffff984 */ /* 0x000fe20000000800 */
[----:B------:R-:W-:Y:S01]  /*52a0*/  @!PT LDS RZ, [RZ] ;  /* 0x00000000fffff984 */ /* 0x000fe20000000800 */
[----:B------:R-:W-:Y:S01]  /*52b0*/  @!PT LDS RZ, [RZ] ;  /* 0x00000000fffff984 */ /* 0x000fe20000000800 */
[----:B------:R2:W-:Y:S06]  /*52c0*/  MEMBAR.ALL.CTA ;  /* 0x0000000000007992 */ /* 0x0005ec0000008000 */
[----:B--2---:R-:W2:Y:S02]  /*52d0*/  FENCE.VIEW.ASYNC.S ;  /* 0x00000000000073c6 */ /* 0x004ea40000000000 */
[----:B--2---:R-:W-:Y:S01]  /*52e0*/  SYNCS.ARRIVE.TRANS64.RED.A1T0 RZ, [UR23], RZ ;  /* 0x000000ffffff79a7 */ /* 0x004fe20008100417 */
[----:B-1----:R-:W-:Y:S01]  /*52f0*/  LOP3.LUT P2, RZ, R6, 0x1, RZ, 0xc0, !PT ;  /* 0x0000000106ff7812 */ /* 0x002fe2000784c0ff */
[----:B------:R-:W-:-:S12]  /*5300*/  BRA.U UP3, `(.L_x_95) ;  /* 0x00000001030c7547 */ /* 0x000fd8000b800000 */
[----:B------:R-:W-:-:S04]  /*5310*/  SHF.L.U32 R5, R8, 0x1f, RZ ;  /* 0x0000001f08057819 */ /* 0x000fc800000006ff */
[----:B------:R-:W1:Y:S02]  /*5320*/  SYNCS.PHASECHK.TRANS64.TRYWAIT P0, [UR22+0x280], R5 ;  /* 0x00028005ff0075a7 */ /* 0x000e640008001116 */
[----:B-1----:R-:W-:Y:S05]  /*5330*/  @!P0 BRA `(.L_x_96) ;  /* 0x0000004400ac8947 */ /* 0x002fea0003800000 */
.L_x_95:
[----:B------:R-:W-:Y:S05]  /*5340*/  BRA.U UP3, `(.L_x_97) ;  /* 0x0000000103d47547 */ /* 0x000fea000b800000 */
[----:B------:R-:W-:Y:S05]  /*5350*/  BRA.U !UP4, `(.L_x_98) ;  /* 0x000000010cc47547 */ /* 0x000fea000b800000 */
[----:B------:R-:W-:Y:S01]  /*5360*/  ULEA UR4, UR21, UR43, 0x2 ;  /* 0x0000002b15047291 */ /* 0x000fe2000f8e10ff */
[----:B-1----:R-:W-:-:S08]  /*5370*/  SHF.L.U32 R4, R0, 0x1f, RZ ;  /* 0x0000001f00047819 */ /* 0x002fd000000006ff */
[----:B------:R-:W5:Y:S01]  /*5380*/  LDL R5, [UR4] ;  /* 0x00000004ff057983 */ /* 0x000f620008100800 */
[----:B------:R-:W-:Y:S02]  /*5390*/  ULEA UR4, UR16, UR17, 0x3 ;  /* 0x0000001110047291 */ /* 0x000fe4000f8e18ff */
[----:B------:R-:W-:Y:S01]  /*53a0*/  UPLOP3.LUT UP2, UPT, UPT, UPT, UPT, 0x40, 0x4 ;  /* 0x000000000004789c */ /* 0x000fe20003f4e870 */
[----:B------:R-:W-:Y:S01]  /*53b0*/  UMOV UR15, UR29 ;  /* 0x0000001d000f7c82 */ /* 0x000fe20008000000 */
[----:B------:R-:W-:-:S05]  /*53c0*/  UMOV UR5, UR16 ;  /* 0x0000001000057c82 */ /* 0x000fca0008000000 */
[----:B------:R1:W2:Y:S04]  /*53d0*/  SYNCS.PHASECHK.TRANS64.TRYWAIT P1, [UR4], R4 ;  /* 0x00000004ff0075a7 */ /* 0x0002a80008021104 */
.L_x_101:
[----:B---3--:R-:W-:Y:S01]  /*53e0*/  ULEA UR10, UR5, UR17, 0x3 ;  /* 0x00000011050a7291 */ /* 0x008fe2000f8e18ff */
[----:B--2-4-:R-:W-:Y:S11]  /*53f0*/  @P1 BRA `(.L_x_99) ;  /* 0x00000000000c1947 */ /* 0x014ff60003800000 */
[----:B------:R-:W-:Y:S04]  /*5400*/  SHF.L.U32 R6, R0, 0x1f, RZ ;  /* 0x0000001f00067819 */ /* 0x000fe800000006ff */
[----:B------:R-:W2:Y:S02]  /*5410*/  SYNCS.PHASECHK.TRANS64.TRYWAIT P0, [UR10], R6 ;  /* 0x00000006ff0075a7 */ /* 0x000ea4000800110a */
[----:B--2---:R-:W-:Y:S05]  /*5420*/  @!P0 BRA `(.L_x_100) ;  /* 0x0000004400888947 */ /* 0x004fea0003800000 */
.L_x_99:
[----:B------:R-:W-:Y:S01]  /*5430*/  UISETP.NE.AND UP0, UPT, UR15, URZ, UPT ;  /* 0x000000ff0f00728c */ /* 0x000fe2000bf05270 */
[----:B------:R-:W-:Y:S01]  /*5440*/  PLOP3.LUT P1, PT, PT, PT, PT, 0x80, 0x8 ;  /* 0x000000000008781c */ /* 0x000fe20003f2f070 */
[----:B------:R-:W-:Y:S02]  /*5450*/  UIADD3 UR4, UPT, UPT, UR5, 0x1, URZ ;  /* 0x0000000105047890 */ /* 0x000fe4000fffe0ff */
[----:B------:R-:W-:Y:S02]  /*5460*/  ULEA UR8, UR5, UR20, 0x7 ;  /* 0x0000001405087291 */ /* 0x000fe4000f8e38ff */
[----:B------:R-:W-:Y:S01]  /*5470*/  UISETP.NE.AND UP1, UPT, UR4, 0x24, UPT ;  /* 0x000000240400788c */ /* 0x000fe2000bf25270 */
[----:B------:R-:W-:Y:S01]  /*5480*/  PLOP3.LUT P0, PT, PT, PT, UP0, 0x80, 0x8 ;  /* 0x000000000008781c */ /* 0x000fe20003f0f008 */
[----:B------:R-:W-:Y:S02]  /*5490*/  UIADD3 UR12, UPT, UPT, UR8, 0x40, URZ ;  /* 0x00000040080c7890 */ /* 0x000fe4000fffe0ff */
[----:B------:R-:W-:Y:S02]  /*54a0*/  USEL UR6, URZ, 0x1, UP1 ;  /* 0x00000001ff067887 */ /* 0x000fe40008800000 */
[----:B------:R-:W-:Y:S02]  /*54b0*/  USEL UR16, UR4, URZ, UP1 ;  /* 0x000000ff04107287 */ /* 0x000fe40008800000 */
[----:B------:R-:W-:Y:S02]  /*54c0*/  UIADD3 UR10, UPT, UPT, UR10, 0x120, URZ ;  /* 0x000001200a0a7890 */ /* 0x000fe4000fffe0ff */
[----:B------:R-:W-:Y:S01]  /*54d0*/  @UP0 ULEA UR4, UR16, UR17, 0x3 ;  /* 0x0000001110040291 */ /* 0x000fe2000f8e18ff */
[----:B------:R-:W-:Y:S01]  /*54e0*/  LOP3.LUT R0, R0, UR6, RZ, 0x3c, !PT ;  /* 0x0000000600007c12 */ /* 0x000fe2000f8e3cff */
[----:B------:R-:W-:Y:S01]  /*54f0*/  UMOV UR9, 0xc0004010 ;  /* 0xc000401000097882 */ /* 0x000fe20000000000 */
[----:B------:R-:W-:Y:S01]  /*5500*/  UMOV UR13, 0xc0004010 ;  /* 0xc0004010000d7882 */ /* 0x000fe20000000000 */
[----:B------:R-:W-:Y:S01]  /*5510*/  UMOV UR7, 0x80004020 ;  /* 0x8000402000077882 */ /* 0x000fe20000000000 */
[----:B-1----:R-:W-:Y:S04]  /*5520*/  @P0 SHF.L.U32 R4, R0, 0x1f, RZ ;  /* 0x0000001f00040819 */ /* 0x002fe800000006ff */
[----:B------:R3:W4:Y:S01]  /*5530*/  @P0 SYNCS.PHASECHK.TRANS64.TRYWAIT P1, [UR4], R4 ;  /* 0x00000004ff0005a7 */ /* 0x0007220008021104 */
[----:B------:R-:W-:Y:S11]  /*5540*/  ELECT P0, URZ, PT ;  /* 0x0000000000ff782f */ /* 0x000ff60003800000 */
[----:B------:R-:W-:Y:S02]  /*5550*/  @!UPT UIADD3 URZ, UPT, UPT, URZ, URZ, URZ ;  /* 0x000000fffffff290 */ /* 0x000fe4000fffe0ff */
[C---:B-----5:R-:W-:Y:S01]  /*5560*/  @P0 R2UR.BROADCAST UR14, R5.reuse ;  /* 0x00000000050e02ca */ /* 0x060fe200008e0000 */
[----:B------:R-:W-:Y:S01]  /*5570*/  ULEA UR4, UR5, UR19, 0x8 ;  /* 0x0000001305047291 */ /* 0x000fe2000f8e40ff */
[----:B------:R-:W-:Y:S11]  /*5580*/  ELECT P0, URZ, PT ;  /* 0x0000000000ff782f */ /* 0x000ff60003800000 */
[----:B------:R-:W-:Y:S02]  /*5590*/  @!UPT UIADD3 URZ, UPT, UPT, URZ, URZ, URZ ;  /* 0x000000fffffff290 */ /* 0x000fe4000fffe0ff */
[----:B------:R-:W-:Y:S01]  /*55a0*/  @P0 R2UR.BROADCAST UR11, R5 ;  /* 0x00000000050b02ca */ /* 0x000fe200008e0000 */
[----:B------:R-:W-:Y:S01]  /*55b0*/  UIADD3 UR6, UPT, UPT, UR4, 0x2, URZ ;  /* 0x0000000204067890 */ /* 0x000fe2000fffe0ff */
[----:B------:R-:W-:Y:S02]  /*55c0*/  UMOV UR5, 0x80004020 ;  /* 0x8000402000057882 */ /* 0x000fe40000000000 */
[----:B------:R1:W-:Y:S01]  /*55d0*/  UTCQMMA.2CTA gdesc[UR4], gdesc[UR8], tmem[UR14], tmem[UR26], idesc[UR27], UP2 ;  /* 0x00ff1a08040075ea */ /* 0x0003e2000920030e */
[----:B------:R-:W-:Y:S08]  /*55e0*/  UPLOP3.LUT UP2, UPT, UPT, UPT, UPT, 0x80, 0x8 ;  /* 0x000000000008789c */ /* 0x000ff00003f4f070 */
[----:B------:R3:W-:Y:S01]  /*55f0*/  UTCQMMA.2CTA gdesc[UR6], gdesc[UR12], tmem[UR11], tmem[UR24], idesc[UR25], UPT ;  /* 0x00ff180c060075ea */ /* 0x0007e2000ba0030b */
[----:B------:R3:W-:Y:S01]  /*5600*/  UTCBAR.2CTA.MULTICAST [UR10], URZ, UR18 ;  /* 0x000000ff0a0073e9 */ /* 0x0007e20008200812 */
[----:B-1----:R-:W-:Y:S02]  /*5610*/  UIADD3 UR4, UPT, UPT, UR15, 0x1, URZ ;  /* 0x000000010f047890 */ /* 0x002fe4000fffe0ff */
[----:B------:R-:W-:Y:S02]  /*5620*/  UIADD3 UR8, UPT, UPT, UR15, -0x1, URZ ;  /* 0xffffffff0f087890 */ /* 0x000fe4000fffe0ff */
[----:B------:R-:W-:Y:S01]  /*5630*/  UISETP.GT.U32.AND UP0, UPT, UR4, 0x1, UPT ;  /* 0x000000010400788c */ /* 0x000fe2000bf04070 */
[----:B------:R-:W-:Y:S04]  /*5640*/  UMOV UR5, UR16 ;  /* 0x0000001000057c82 */ /* 0x000fe80008000000 */
[----:B------:R-:W-:Y:S04]  /*5650*/  UMOV UR15, UR8 ;  /* 0x00000008000f7c82 */ /* 0x000fe80008000000 */
[----:B------:R-:W-:Y:S05]  /*5660*/  BRA.U UP0, `(.L_x_101) ;  /* 0xfffffffd005c7547 */ /* 0x000fea000b83ffff */
.L_x_98:
[----:B------:R-:W-:-:S09]  /*5670*/  UIADD3 UR4, UPT, UPT, UR22, 0x270, URZ ;  /* 0x0000027016047890 */ /* 0x000fd2000fffe0ff */
[----:B------:R2:W-:Y:S01]  /*5680*/  UTCBAR.2CTA.MULTICAST [UR4], URZ, UR28 ;  /* 0x000000ff040073e9 */ /* 0x0005e2000820081c */
[----:B------:R-:W-:Y:S02]  /*5690*/  NOP ;  /* 0x0000000000007918 */ /* 0x000fe40000000000 */
.L_x_97:
[----:B--2---:R-:W-:Y:S01]  /*56a0*/  UIADD3 UR4, UPT, UPT, UR21, 0x1, URZ ;  /* 0x0000000115047890 */ /* 0x004fe2000fffe0ff */
[----:B------:R-:W-:-:S03]  /*56b0*/  LOP3.LUT R2, R2, 0x1, RZ, 0x3c, !PT ;  /* 0x0000000102027812 */ /* 0x000fc600078e3cff */
[----:B------:R-:W-:-:S04]  /*56c0*/  UISETP.NE.AND UP0, UPT, UR4, 0x2, UPT ;  /* 0x000000020400788c */ /* 0x000fc8000bf05270 */
[----:B------:R-:W-:Y:S02]  /*56d0*/  USEL UR5, URZ, 0x1, UP0 ;  /* 0x00000001ff057887 */ /* 0x000fe40008000000 */
[----:B------:R-:W-:-:S04]  /*56e0*/  USEL UR21, UR4, URZ, UP0 ;  /* 0x000000ff04157287 */ /* 0x000fc80008000000 */
[----:B------:R-:W-:Y:S01]  /*56f0*/  LOP3.LUT R8, R8, UR5, RZ, 0x3c, !PT ;  /* 0x0000000508087c12 */ /* 0x000fe2000f8e3cff */
[----:B------:R-:W-:Y:S07]  /*5700*/  @P2 BRA `(.L_x_102) ;  /* 0xfffffff800c82947 */ /* 0x000fee000383ffff */
[----:B------:R-:W2:Y:S01]  /*5710*/  S2UR UR8, SR_CgaCtaId ;  /* 0x00000000000879c3 */ /* 0x000ea20000008800 */
[----:B------:R-:W-:Y:S01]  /*5720*/  ELECT P0, URZ, PT ;  /* 0x0000000000ff782f */ /* 0x000fe20003800000 */
[----:B------:R-:W-:Y:S01]  /*5730*/  HFMA2 R0, -RZ, RZ, 0, 5.9604644775390625e-08 ;  /* 0x00000001ff007431 */ /* 0x000fe200000001ff */
[----:B------:R-:W-:-:S05]  /*5740*/  UMOV UR4, 0x40 ;  /* 0x0000004000047882 */ /* 0x000fca0000000000 */
[----:B------:R-:W-:Y:S01]  /*5750*/  UVIRTCOUNT.DEALLOC.SMPOOL 0x80 ;  /* 0x000000800000784c */ /* 0x000fe20000000000 */
[----:B------:R-:W-:Y:S02]  /*5760*/  UISETP.NE.AND UP0, UPT, UR31, URZ, UPT ;  /* 0x000000ff1f00728c */ /* 0x000fe4000bf05270 */
[----:B--2---:R-:W-:-:S09]  /*5770*/  ULEA UR8, UR8, UR4, 0x18 ;  /* 0x0000000408087291 */ /* 0x004fd2000f8ec0ff */
[----:B------:R2:W-:Y:S01]  /*5780*/  @P0 STS.U8 [UR8+0x1c], R0 ;  /* 0x00001c00ff000988 */ /* 0x0005e20008000008 */
[----:B------:R-:W-:Y:S05]  /*5790*/  BRA.U UP0, `(.L_x_103) ;  /* 0x0000000100587547 */ /* 0x000fea000b800000 */
[----:B------:R-:W-:Y:S01]  /*57a0*/  UIADD3 UR5, UPT, UPT, UR17, 0x280, URZ ;  /* 0x0000028011057890 */ /* 0x000fe2000fffe0ff */
[----:B------:R-:W-:-:S03]  /*57b0*/  SHF.L.U32 R2, R8, 0x1f, RZ ;  /* 0x0000001f08027819 */ /* 0x000fc600000006ff */
[----:B------:R-:W-:-:S09]  /*57c0*/  ULEA UR4, UR21, UR5, 0x3 ;  /* 0x0000000515047291 */ /* 0x000fd2000f8e18ff */
[----:B------:R-:W1:Y:S02]  /*57d0*/  SYNCS.PHASECHK.TRANS64.TRYWAIT P0, [UR4], R2 ;  /* 0x00000002ff0075a7 */ /* 0x000e640008001104 */
[----:B-1----:R-:W-:Y:S05]  /*57e0*/  @!P0 BRA `(.L_x_104) ;  /* 0x0000004000b08947 */ /* 0x002fea0003800000 */
.L_x_225:
[----:B------:R-:W-:-:S04]  /*57f0*/  UIADD3 UR4, UPT, UPT, UR21, 0x1, URZ ;  /* 0x0000000115047890 */ /* 0x000fc8000fffe0ff */
[----:B------:R-:W-:-:S04]  /*5800*/  UISETP.NE.AND UP1, UPT, UR4, 0x2, UPT ;  /* 0x000000020400788c */ /* 0x000fc8000bf25270 */
[----:B---3--:R-:W-:Y:S02]  /*5810*/  USEL UR6, URZ, 0x1, UP1 ;  /* 0x00000001ff067887 */ /* 0x008fe40008800000 */
[----:B------:R-:W-:-:S04]  /*5820*/  USEL UR4, UR4, URZ, UP1 ;  /* 0x000000ff04047287 */ /* 0x000fc80008800000 */
[----:B------:R-:W-:Y:S01]  /*5830*/  ULEA UR4, UR4, UR5, 0x3 ;  /* 0x0000000504047291 */ /* 0x000fe2000f8e18ff */
[----:B-1----:R-:W-:-:S04]  /*5840*/  LOP3.LUT R2, R8, UR6, RZ, 0x3c, !PT ;  /* 0x0000000608027c12 */ /* 0x002fc8000f8e3cff */
[----:B------:R-:W-:Y:S01]  /*5850*/  SHF.L.U32 R2, R2, 0x1f, RZ ;  /* 0x0000001f02027819 */ /* 0x000fe200000006ff */
[----:B--2---:R-:W-:-:S04]  /*5860*/  IMAD.U32 R0, RZ, RZ, UR4 ;  /* 0x00000004ff007e24 */ /* 0x004fc8000f8e00ff */
[----:B------:R1:W2:Y:S03]  /*5870*/  SYNCS.PHASECHK.TRANS64.TRYWAIT P0, [R0+URZ], R2 ;  /* 0x00000002000075a7 */ /* 0x0002a600080011ff */
[----:B--2---:R-:W-:Y:S05]  /*5880*/  @!P0 NANOSLEEP.SYNCS 0x989680 ;  /* 0x009896800000895d */ /* 0x004fea0003900000 */
[----:B------:R-:W2:Y:S02]  /*5890*/  @!P0 SYNCS.PHASECHK.TRANS64 P0, [R0+URZ], R2 ;  /* 0x00000002000085a7 */ /* 0x000ea400080010ff */
[----:B--2---:R-:W-:Y:S05]  /*58a0*/  @P0 BRA `(.L_x_105) ;  /* 0x0000000000200947 */ /* 0x004fea0003800000 */
.L_x_106:
[----:B--2---:R2:W3:Y:S02]  /*58b0*/  SYNCS.PHASECHK.TRANS64.TRYWAIT P0, [R0+URZ], R2 ;  /* 0x00000002000075a7 */ /* 0x0044e400080011ff */
[----:B---3--:R-:W-:Y:S05]  /*58c0*/  @!P0 NANOSLEEP.SYNCS 0x989680 ;  /* 0x009896800000895d */ /* 0x008fea0003900000 */
[----:B------:R-:W3:Y:S02]  /*58d0*/  @!P0 SYNCS.PHASECHK.TRANS64 P0, [R0+URZ], R2 ;  /* 0x00000002000085a7 */ /* 0x000ee400080010ff */
[----:B---3--:R-:W-:Y:S05]  /*58e0*/  @!P0 BRA `(.L_x_106) ;  /* 0xfffffffc00f08947 */ /* 0x008fea000383ffff */
[----:B------:R-:W-:Y:S05]  /*58f0*/  BRA `(.L_x_105) ;  /* 0x00000000000c7947 */ /* 0x000fea0003800000 */
.L_x_103:
[----:B------:R-:W-:-:S04]  /*5900*/  UIADD3 UR4, UPT, UPT, UR17, 0x290, URZ ;  /* 0x0000029011047890 */ /* 0x000fc8000fffe0ff */
[----:B------:R-:W-:-:S09]  /*5910*/  UPRMT UR4, UR30, 0x654, UR4 ;  /* 0x000006541e047896 */ /* 0x000fd20008000004 */
[----:B------:R-:W-:Y:S03]  /*5920*/  SYNCS.ARRIVE.TRANS64.RED.A1T0 RZ, [UR4], RZ ;  /* 0x000000ffffff79a7 */ /* 0x000fe60008100404 */
.L_x_105:
[----:B-12---:R-:W-:Y:S01]  /*5930*/  SHF.L.U32 R2, RZ, 0x1f, RZ ;  /* 0x0000001fff027819 */ /* 0x006fe200000006ff */
[----:B------:R-:W-:Y:S01]  /*5940*/  UIADD3 UR4, UPT, UPT, UR17, 0x290, URZ ;  /* 0x0000029011047890 */ /* 0x000fe2000fffe0ff */
[----:B------:R-:W-:Y:S02]  /*5950*/  PLOP3.LUT P0, PT, PT, PT, UP0, 0x80, 0x8 ;  /* 0x000000000008781c */ /* 0x000fe40003f0f008 */
[----:B----4-:R-:W1:Y:S02]  /*5960*/  SYNCS.PHASECHK.TRANS64.TRYWAIT P1, [UR17+0x290], R2 ;  /* 0x00029002ff0075a7 */ /* 0x010e640008021111 */
[----:B-1----:R-:W-:Y:S09]  /*5970*/  @!P1 BRA `(.L_x_107) ;  /* 0x0000004000649947 */ /* 0x002ff20003800000 */
.L_x_227:
[----:B------:R-:W-:Y:S01]  /*5980*/  @!UP0 UPRMT UR4, UR30, 0x654, UR4 ;  /* 0x000006541e048896 */ /* 0x000fe20008000004 */
[----:B------:R-:W-:Y:S01]  /*5990*/  LOP3.LUT R3, R3, 0xffff, RZ, 0xc0, !PT ;  /* 0x0000ffff03037812 */ /* 0x000fe200078ec0ff */
[----:B-1----:R-:W-:-:S03]  /*59a0*/  IMAD.MOV.U32 R2, RZ, RZ, 0xffff ;  /* 0x0000ffffff027424 */ /* 0x002fc600078e00ff */
[----:B------:R-:W-:-:S04]  /*59b0*/  SHF.R.U32.HI R3, RZ, 0x5, R3 ;  /* 0x00000005ff037819 */ /* 0x000fc80000011603 */
[----:B------:R-:W-:Y:S01]  /*59c0*/  @!P0 SYNCS.ARRIVE.TRANS64.RED.A1T0 RZ, [UR4], RZ ;  /* 0x000000ffffff89a7 */ /* 0x000fe20008100404 */
[----:B------:R-:W-:Y:S01]  /*59d0*/  NOP ;  /* 0x0000000000007918 */ /* 0x000fe20000000000 */
[----:B------:R-:W1:Y:S01]  /*59e0*/  LDS R0, [UR8+0x14] ;  /* 0x00001408ff007984 */ /* 0x000e620008000800 */
[----:B------:R-:W-:-:S04]  /*59f0*/  SHF.L.U32 R2, R2, R3, RZ ;  /* 0x0000000302027219 */ /* 0x000fc800000006ff */
[----:B-1----:R-:W-:-:S04]  /*5a00*/  LOP3.LUT R0, R0, R2, RZ, 0xc0, !PT ;  /* 0x0000000200007212 */ /* 0x002fc800078ec0ff */
[----:B------:R-:W-:Y:S01]  /*5a10*/  ISETP.NE.AND P0, PT, R0, R2, PT ;  /* 0x000000020000720c */ /* 0x000fe20003f05270 */
[----:B------:R-:W-:-:S05]  /*5a20*/  IMAD.MOV.U32 R0, RZ, RZ, 0x1 ;  /* 0x00000001ff007424 */ /* 0x000fca00078e00ff */
[----:B------:R-:W-:-:S07]  /*5a30*/  SHF.L.U32 R0, R0, R3, RZ ;  /* 0x0000000300007219 */ /* 0x000fce00000006ff */
[----:B------:R-:W-:Y:S05]  /*5a40*/  @P0 BRA `(.L_x_108) ;  /* 0x00000000005c0947 */ /* 0x000fea0003800000 */
[----:B------:R-:W1:Y:S02]  /*5a50*/  LDS R3, [UR8+0x18] ;  /* 0x00001808ff037984 */ /* 0x000e640008000800 */
[----:B-1----:R-:W-:-:S04]  /*5a60*/  LOP3.LUT R3, R3, R0, RZ, 0xc0, !PT ;  /* 0x0000000003037212 */ /* 0x002fc800078ec0ff */
[----:B------:R-:W-:-:S13]  /*5a70*/  ISETP.NE.AND P0, PT, R3, R0, PT ;  /* 0x000000000300720c */ /* 0x000fda0003f05270 */
[----:B------:R-:W-:Y:S05]  /*5a80*/  @P0 BRA `(.L_x_109) ;  /* 0x0000000000400947 */ /* 0x000fea0003800000 */
[----:B------:R-:W-:Y:S01]  /*5a90*/  R2UR UR4, R2 ;  /* 0x00000000020472ca */ /* 0x000fe200000e0000 */
[----:B------:R-:W1:Y:S01]  /*5aa0*/  S2R R3, SR_LANEID ;  /* 0x0000000000037919 */ /* 0x000e620000000000 */
[----:B------:R-:W-:-:S04]  /*5ab0*/  LOP3.LUT R0, RZ, R0, RZ, 0x33, !PT ;  /* 0x00000000ff007212 */ /* 0x000fc800078e33ff */
[----:B---3--:R-:W2:Y:S07]  /*5ac0*/  REDUX UR6, R0 ;  /* 0x00000000000673c4 */ /* 0x008eae0000000000 */
[----:B------:R-:W-:-:S03]  /*5ad0*/  ULOP3.LUT UR5, URZ, UR4, URZ, 0x33, !UPT ;  /* 0x00000004ff057292 */ /* 0x000fc6000f8e33ff */
[----:B------:R-:W-:Y:S02]  /*5ae0*/  VOTEU.ANY UR4, UPT, PT ;  /* 0x0000000000047886 */ /* 0x000fe400038e0100 */
[----:B------:R-:W-:Y:S01]  /*5af0*/  UFLO.U32 UR4, UR4 ;  /* 0x00000004000472bd */ /* 0x000fe200080e0000 */
[----:B------:R-:W-:-:S04]  /*5b00*/  IMAD.U32 R2, RZ, RZ, UR5 ;  /* 0x00000005ff027e24 */ /* 0x000fc8000f8e00ff */
[----:B------:R-:W3:Y:S02]  /*5b10*/  REDUX UR7, R2 ;  /* 0x00000000020773c4 */ /* 0x000ee40000000000 */
[----:B------:R4:W-:Y:S01]  /*5b20*/  UTCATOMSWS.AND URZ, UR5 ;  /* 0x0000000500ff79e3 */ /* 0x0009e20008000000 */
[----:B--2---:R-:W-:Y:S01]  /*5b30*/  IMAD.U32 R0, RZ, RZ, UR6 ;  /* 0x00000006ff007e24 */ /* 0x004fe2000f8e00ff */
[----:B-1----:R-:W-:Y:S01]  /*5b40*/  ISETP.EQ.U32.AND P0, PT, R3, UR4, PT ;  /* 0x0000000403007c0c */ /* 0x002fe2000bf02070 */
[----:B---3--:R-:W-:-:S12]  /*5b50*/  IMAD.U32 R2, RZ, RZ, UR7 ;  /* 0x00000007ff027e24 */ /* 0x008fd8000f8e00ff */
[----:B------:R4:W-:Y:S04]  /*5b60*/  @P0 ATOMS.AND RZ, [UR8+0x14], R2 ;  /* 0x00001402ffff098c */ /* 0x0009e8000a800008 */
[----:B------:R4:W-:Y:S01]  /*5b70*/  @P0 ATOMS.AND RZ, [UR8+0x18], R0 ;  /* 0x00001800ffff098c */ /* 0x0009e2000a800008 */
[----:B------:R-:W-:Y:S05]  /*5b80*/  BRA `(.L_x_110) ;  /* 0x0000000000147947 */ /* 0x000fea0003800000 */
.L_x_109:
[----:B------:R-:W-:Y:S02]  /*5b90*/  MOV R2, 0x5bb0 ;  /* 0x00005bb000027802 */ /* 0x000fe40000000f00 */
[----:B---3-5:R-:W-:Y:S05]  /*5ba0*/  CALL.REL.NOINC `($__internal_0_$__cuda_sm10x_tcgen05_guardrail_trap_col_being_dealloced_not_returned_by_alloc) ;  /* 0x00000040007c7944 */ /* 0x028fea0003c00000 */
[----:B------:R-:W-:Y:S05]  /*5bb0*/  BRA `(.L_x_110) ;  /* 0x0000000000087947 */ /* 0x000fea0003800000 */
.L_x_108:
[----:B------:R-:W-:Y:S02]  /*5bc0*/  MOV R2, 0x5be0 ;  /* 0x00005be000027802 */ /* 0x000fe40000000f00 */
[----:B---3-5:R-:W-:Y:S05]  /*5bd0*/  CALL.REL.NOINC `($__internal_2_$__cuda_sm10x_tcgen05_guardrail_trap_unallocated_columns_being_dealloced) ;  /* 0x0000004000887944 */ /* 0x028fea0003c00000 */
.L_x_110:
[----:B------:R-:W-:Y:S01]  /*5be0*/  NOP ;  /* 0x0000000000007918 */ /* 0x000fe20000000000 */
[----:B----4-:R-:W-:Y:S05]  /*5bf0*/  EXIT ;  /* 0x000000000000794d */ /* 0x010fea0003800000 */
.L_x_82:
[----:B------:R-:W-:-:S09]  /*5c00*/  UISETP.NE.OR UP0, UPT, UR18, 0x3, !UP3 ;  /* 0x000000031200788c */ /* 0x000fd2000df05670 */
[----:B------:R-:W-:Y:S05]  /*5c10*/  BRA.U UP0, `(.L_x_111) ;  /* 0x0000000d007c7547 */ /* 0x000fea000b800000 */
[----:B------:R-:W2:Y:S01]  /*5c20*/  LDCU.64 UR4, c[0x0][0x988] ;  /* 0x00013100ff0477ac */ /* 0x000ea20008000a00 */
[----:B------:R-:W3:Y:S01]  /*5c30*/  S2UR UR10, SR_CgaCtaId ;  /* 0x00000000000a79c3 */ /* 0x000ee20000008800 */
[----:B------:R-:W-:Y:S01]  /*5c40*/  HFMA2 R10, -RZ, RZ, 0, 5.9604644775390625e-08 ;  /* 0x00000001ff0a7431 */ /* 0x000fe200000001ff */
[----:B------:R-:W-:Y:S01]  /*5c50*/  MOV R9, RZ ;  /* 0x000000ff00097202 */ /* 0x000fe20000000f00 */
[----:B------:R-:W4:Y:S01]  /*5c60*/  LDCU UR36, c[0x0][0x370] ;  /* 0x00006e00ff2477ac */ /* 0x000f220008000800 */
[----:B------:R-:W-:Y:S01]  /*5c70*/  HFMA2 R2, -RZ, RZ, 0, 0.00048828125 ;  /* 0x00001000ff027431 */ /* 0x000fe200000001ff */
[----:B------:R-:W4:Y:S03]  /*5c80*/  LDCU.128 UR32, c[0x0][0xc10] ;  /* 0x00018200ff2077ac */ /* 0x000f260008000c00 */
[----:B------:R-:W1:Y:S01]  /*5c90*/  LDC.64 R12, c[0x0][0x348] ;  /* 0x0000d200ff0c7b82 */ /* 0x000e620000000a00 */
[----:B------:R-:W3:Y:S01]  /*5ca0*/  LDCU UR29, c[0x0][0x374] ;  /* 0x00006e80ff1d77ac */ /* 0x000ee20008000800 */
[----:B------:R-:W3:Y:S01]  /*5cb0*/  LDCU.64 UR30, c[0x0][0x990] ;  /* 0x00013200ff1e77ac */ /* 0x000ee20008000a00 */
[----:B------:R-:W3:Y:S01]  /*5cc0*/  LDCU UR17, c[0x0][0xc0c] ;  /* 0x00018180ff1177ac */ /* 0x000ee20008000800 */
[----:B--2---:R-:W-:Y:S01]  /*5cd0*/  UISETP.NE.U32.AND UP0, UPT, UR4, URZ, UPT ;  /* 0x000000ff0400728c */ /* 0x004fe2000bf05070 */
[----:B------:R-:W2:Y:S01]  /*5ce0*/  LDCU UR43, c[0x0][0xc20] ;  /* 0x00018400ff2b77ac */ /* 0x000ea20008000800 */
[----:B------:R-:W2:Y:S01]  /*5cf0*/  LDCU UR4, c[0x0][0xc30] ;  /* 0x00018600ff0477ac */ /* 0x000ea20008000800 */
[----:B------:R-:W-:Y:S01]  /*5d00*/  UMOV UR28, 0x400 ;  /* 0x00000400001c7882 */ /* 0x000fe20000000000 */
[----:B----4-:R-:W-:-:S02]  /*5d10*/  UIMAD.WIDE.U32 UR6, UR36, UR32, URZ ;  /* 0x00000020240672a5 */ /* 0x010fc4000f8e00ff */
[----:B---3--:R-:W-:Y:S02]  /*5d20*/  UIMAD.WIDE.U32 UR8, UR29, UR35, URZ ;  /* 0x000000231d0872a5 */ /* 0x008fe4000f8e00ff */
[----:B------:R-:W-:Y:S02]  /*5d30*/  ULEA UR28, UR10, UR28, 0x18 ;  /* 0x0000001c0a1c7291 */ /* 0x000fe4000f8ec0ff */
[----:B------:R-:W-:Y:S02]  /*5d40*/  UISETP.NE.U32.AND UP6, UPT, UR30, URZ, UPT ;  /* 0x000000ff1e00728c */ /* 0x000fe4000bfc5070 */
[----:B------:R-:W-:Y:S02]  /*5d50*/  UIADD3 UR38, UPT, UPT, UR28, 0x240, URZ ;  /* 0x000002401c267890 */ /* 0x000fe4000fffe0ff */
[----:B------:R-:W-:Y:S02]  /*5d60*/  UIADD3 UR37, UPT, UPT, UR28, 0x268, URZ ;  /* 0x000002681c257890 */ /* 0x000fe4000fffe0ff */
[----:B------:R-:W-:-:S02]  /*5d70*/  UISETP.NE.AND.EX UP5, UPT, UR5, URZ, UPT, UP0 ;  /* 0x000000ff0500728c */ /* 0x000fc4000bfa5300 */
[----:B------:R-:W-:Y:S01]  /*5d80*/  UISETP.NE.AND UP0, UPT, UR39, 0x1, UPT ;  /* 0x000000012700788c */ /* 0x000fe2000bf05270 */
[----:B------:R-:W-:Y:S01]  /*5d90*/  UMOV UR41, UR7 ;  /* 0x0000000700297c82 */ /* 0x000fe20008000000 */
[----:B------:R-:W-:Y:S01]  /*5da0*/  UMOV UR40, UR9 ;  /* 0x0000000900287c82 */ /* 0x000fe20008000000 */
[----:B------:R-:W-:Y:S02]  /*5db0*/  UISETP.NE.AND UP0, UPT, UR17, 0x1, UPT ;  /* 0x000000011100788c */ /* 0x000fe4000bf05270 */
[----:B------:R-:W-:Y:S02]  /*5dc0*/  UPLOP3.LUT UP1, UPT, UPT, UPT, UPT, 0x40, 0x4 ;  /* 0x000000000004789c */ /* 0x000fe40003f2e870 */
[----:B------:R-:W-:Y:S01]  /*5dd0*/  UISETP.GE.AND UP3, UPT, UR39, 0x1, UPT ;  /* 0x000000012700788c */ /* 0x000fe2000bf66270 */
[----:B------:R-:W3:Y:S01]  /*5de0*/  LDCU.64 UR18, c[0x0][0xc28] ;  /* 0x00018500ff1277ac */ /* 0x000ee20008000a00 */
[----:B------:R-:W-:Y:S02]  /*5df0*/  UISETP.NE.AND.EX UP6, UPT, UR31, URZ, UPT, UP6 ;  /* 0x000000ff1f00728c */ /* 0x000fe4000bfc5360 */
[----:B------:R-:W-:-:S02]  /*5e00*/  UPRMT UR38, UR10, 0x654, UR38 ;  /* 0x000006540a267896 */ /* 0x000fc40008000026 */
[----:B------:R-:W-:Y:S02]  /*5e10*/  UPRMT UR37, URZ, 0x654, UR37 ;  /* 0x00000654ff257896 */ /* 0x000fe40008000025 */
[----:B------:R-:W-:Y:S02]  /*5e20*/  USHF.R.U32.HI UR41, URZ, UR33, UR41 ;  /* 0x00000021ff297299 */ /* 0x000fe40008011629 */
[----:B--2---:R-:W-:Y:S02]  /*5e30*/  USHF.R.U32.HI UR40, URZ, UR43, UR40 ;  /* 0x0000002bff287299 */ /* 0x004fe40008011628 */
[----:B------:R-:W-:Y:S02]  /*5e40*/  UISETP.NE.AND UP0, UPT, UR34, 0x1, UPT ;  /* 0x000000012200788c */ /* 0x000fe4000bf05270 */
[----:B-1----:R-:W-:-:S11]  /*5e50*/  UISETP.NE.AND UP4, UPT, UR4, 0x1, UPT ;  /* 0x000000010400788c */ /* 0x002fd6000bf85270 */
.L_x_119:
[----:B------:R-:W-:Y:S04]  /*5e60*/  SHF.L.U32 R3, R9, 0x1f, RZ ;  /* 0x0000001f09037819 */ /* 0x000fe800000006ff */
[----:B-1----:R-:W1:Y:S02]  /*5e70*/  SYNCS.PHASECHK.TRANS64.TRYWAIT P0, [UR28+0x260], R3 ;  /* 0x00026003ff0075a7 */ /* 0x002e64000800111c */
[----:B-1----:R-:W-:Y:S05]  /*5e80*/  @!P0 BRA `(.L_x_112) ;  /* 0x0000003c00388947 */ /* 0x002fea0003800000 */
.L_x_229:
[----:B------:R-:W2:Y:S01]  /*5e90*/  LDS.128 R4, [UR28+0x2a0] ;  /* 0x0002a01cff047984 */ /* 0x000ea20008000c00 */
[----:B------:R-:W-:Y:S01]  /*5ea0*/  UISETP.GE.AND UP0, UPT, UR39, 0x1, UPT ;  /* 0x000000012700788c */ /* 0x000fe2000bf06270 */
[----:B------:R-:W-:Y:S01]  /*5eb0*/  @!PT LDS RZ, [RZ] ;  /* 0x00000000fffff984 */ /* 0x000fe20000000800 */
[----:B------:R-:W-:Y:S01]  /*5ec0*/  @!PT LDS RZ, [RZ] ;  /* 0x00000000fffff984 */ /* 0x000fe20000000800 */
[----:B------:R-:W-:Y:S01]  /*5ed0*/  @!PT LDS RZ, [RZ] ;  /* 0x00000000fffff984 */ /* 0x000fe20000000800 */
[----:B------:R-:W-:Y:S01]  /*5ee0*/  @!PT LDS RZ, [RZ] ;  /* 0x00000000fffff984 */ /* 0x000fe20000000800 */
[----:B------:R4:W-:Y:S06]  /*5ef0*/  MEMBAR.ALL.CTA ;  /* 0x0000000000007992 */ /* 0x0009ec0000008000 */
[----:B----4-:R-:W4:Y:S02]  /*5f00*/  FENCE.VIEW.ASYNC.S ;  /* 0x00000000000073c6 */ /* 0x010f240000000000 */
[----:B----4-:R-:W-:Y:S01]  /*5f10*/  SYNCS.ARRIVE.TRANS64.RED.A1T0 RZ, [UR37], RZ ;  /* 0x000000ffffff79a7 */ /* 0x010fe20008100425 */
[----:B--2---:R-:W-:Y:S11]  /*5f20*/  LOP3.LUT P0, RZ, R6, 0x1, RZ, 0xc0, !PT ;  /* 0x0000000106ff7812 */ /* 0x004ff6000780c0ff */
[----:B------:R-:W-:Y:S02]  /*5f30*/  @!UPT UIADD3 URZ, UPT, UPT, URZ, URZ, URZ ;  /* 0x000000fffffff290 */ /* 0x000fe4000fffe0ff */
[----:B------:R-:W-:Y:S01]  /*5f40*/  VOTEU.ANY UP3, P0 ;  /* 0x0000000000ff7886 */ /* 0x000fe20000060100 */
[----:B------:R-:W-:Y:S11]  /*5f50*/  PLOP3.LUT P1, PT, PT, PT, UP3, 0x80, 0x8 ;  /* 0x000000000008781c */ /* 0x000ff60003f2f038 */
[----:B------:R-:W-:Y:S02]  /*5f60*/  @!UPT UIADD3 URZ, UPT, UPT, URZ, URZ, URZ ;  /* 0x000000fffffff290 */ /* 0x000fe4000fffe0ff */
[----:B-1----:R-:W-:Y:S02]  /*5f70*/  @P1 MOV R3, R4 ;  /* 0x0000000400031202 */ /* 0x002fe40000000f00 */
[----:B------:R-:W-:Y:S02]  /*5f80*/  @P1 LOP3.LUT R0, R5, 0xffff, RZ, 0xc0, !PT ;  /* 0x0000ffff05001812 */ /* 0x000fe400078ec0ff */
[----:B------:R-:W-:Y:S02]  /*5f90*/  @P1 R2UR UR5, R3 ;  /* 0x00000000030512ca */ /* 0x000fe400000e0000 */
[----:B------:R-:W-:Y:S11]  /*5fa0*/  @P1 R2UR UR4, R0 ;  /* 0x00000000000412ca */ /* 0x000ff600000e0000 */
[----:B------:R-:W-:Y:S02]  /*5fb0*/  @UP3 UMOV UR16, UR5 ;  /* 0x0000000500103c82 */ /* 0x000fe40008000000 */
[----:B------:R-:W-:Y:S01]  /*5fc0*/  @UP3 UMOV UR15, UR4 ;  /* 0x00000004000f3c82 */ /* 0x000fe20008000000 */
[----:B------:R-:W-:Y:S05]  /*5fd0*/  BRA.U !UP0, `(.L_x_113) ;  /* 0x0000000108c07547 */ /* 0x000fea000b800000 */
[----:B------:R-:W-:Y:S02]  /*5fe0*/  UIMAD.WIDE.U32 UR8, UR15, UR35, URZ ;  /* 0x000000230f0872a5 */ /* 0x000fe4000f8e00ff */
[----:B------:R-:W-:Y:S02]  /*5ff0*/  UP2UR UR14, UPR, URZ, 0x4 ;  /* 0x00000004ff0e7883 */ /* 0x000fe40008000000 */
[----:B------:R-:W-:Y:S02]  /*6000*/  UISETP.NE.AND UP2, UPT, UR34, 0x1, UPT ;  /* 0x000000012200788c */ /* 0x000fe4000bf45270 */
[----:B------:R-:W-:Y:S02]  /*6010*/  UIMAD.WIDE.U32 UR10, UR16, UR32, URZ ;  /* 0x00000020100a72a5 */ /* 0x000fe4000f8e00ff */
[----:B------:R-:W-:Y:S02]  /*6020*/  USEL UR4, UR29, UR40, !UP2 ;  /* 0x000000281d047287 */ /* 0x000fe4000d000000 */
[----:B------:R-:W-:Y:S02]  /*6030*/  UISETP.NE.AND UP0, UPT, UR17, 0x1, UPT ;  /* 0x000000011100788c */ /* 0x000fe4000bf05270 */
[----:B------:R-:W-:Y:S02]  /*6040*/  UP2UR UR22, UPR, URZ, 0x2 ;  /* 0x00000002ff167883 */ /* 0x000fe40008000000 */
[----:B------:R-:W-:Y:S02]  /*6050*/  UISETP.NE.AND UP1, UPT, UR39, 0x1, UPT ;  /* 0x000000012700788c */ /* 0x000fe4000bf25270 */
[----:B---3--:R-:W-:Y:S02]  /*6060*/  UIMAD.WIDE.U32 UR12, UR4, UR18, URZ ;  /* 0x00000012040c72a5 */ /* 0x008fe4000f8e00ff */
[----:B------:R-:W-:Y:S01]  /*6070*/  USEL UR7, UR36, UR41, !UP0 ;  /* 0x0000002924077287 */ /* 0x000fe2000c000000 */
[----:B------:R-:W-:Y:S02]  /*6080*/  UMOV UR5, UR9 ;  /* 0x0000000900057c82 */ /* 0x000fe40008000000 */
[----:B------:R-:W-:Y:S02]  /*6090*/  USHF.R.U32.HI UR6, URZ, UR43, UR5 ;  /* 0x0000002bff067299 */ /* 0x000fe40008011605 */
[----:B------:R-:W-:Y:S02]  /*60a0*/  UIMAD.WIDE.U32 UR20, UR7, UR18, URZ ;  /* 0x00000012071472a5 */ /* 0x000fe4000f8e00ff */
[----:B------:R-:W-:Y:S02]  /*60b0*/  USEL UR6, UR15, UR6, !UP2 ;  /* 0x000000060f067287 */ /* 0x000fe4000d000000 */
[----:B------:R-:W-:Y:S01]  /*60c0*/  UISETP.NE.AND UP2, UPT, UR14, URZ, UPT ;  /* 0x000000ff0e00728c */ /* 0x000fe2000bf45270 */
[----:B------:R-:W-:Y:S01]  /*60d0*/  UMOV UR5, UR11 ;  /* 0x0000000b00057c82 */ /* 0x000fe20008000000 */
[----:B------:R-:W-:Y:S02]  /*60e0*/  UIMAD.WIDE.U32 UR10, UR6, UR18, URZ ;  /* 0x00000012060a72a5 */ /* 0x000fe4000f8e00ff */
[----:B------:R-:W-:Y:S03]  /*60f0*/  USHF.R.U32.HI UR8, URZ, UR33, UR5 ;  /* 0x00000021ff087299 */ /* 0x000fe60008011605 */
[----:B------:R-:W-:Y:S02]  /*6100*/  UMOV UR5, UR13 ;  /* 0x0000000d00057c82 */ /* 0x000fe40008000000 */
[----:B------:R-:W-:Y:S03]  /*6110*/  @UP1 USHF.R.U32.HI UR4, URZ, UR19, UR5 ;  /* 0x00000013ff041299 */ /* 0x000fe60008011605 */
[----:B------:R-:W-:Y:S01]  /*6120*/  UMOV UR5, UR21 ;  /* 0x0000001500057c82 */ /* 0x000fe20008000000 */
[----:B------:R-:W-:Y:S02]  /*6130*/  UIMAD UR4, UR39, UR4, URZ ;  /* 0x00000004270472a4 */ /* 0x000fe4000f8e02ff */
[----:B------:R-:W-:Y:S02]  /*6140*/  @UP1 USHF.R.U32.HI UR7, URZ, UR19, UR5 ;  /* 0x00000013ff071299 */ /* 0x000fe40008011605 */
[----:B------:R-:W-:Y:S02]  /*6150*/  USEL UR5, UR16, UR8, !UP0 ;  /* 0x0000000810057287 */ /* 0x000fe4000c000000 */
[----:B------:R-:W-:Y:S02]  /*6160*/  UIMAD UR8, UR39, UR7, URZ ;  /* 0x00000007270872a4 */ /* 0x000fe4000f8e02ff */
[----:B------:R-:W-:Y:S03]  /*6170*/  UISETP.GE.AND UP0, UPT, UR6, UR4, UPT ;  /* 0x000000040600728c */ /* 0x000fe6000bf06270 */
[----:B------:R-:W-:Y:S01]  /*6180*/  UMOV UR4, UR11 ;  /* 0x0000000b00047c82 */ /* 0x000fe20008000000 */
[----:B------:R-:W-:Y:S02]  /*6190*/  UISETP.GE.OR UP0, UPT, UR5, UR8, UP0 ;  /* 0x000000080500728c */ /* 0x000fe40008706670 */
[----:B------:R-:W-:Y:S02]  /*61a0*/  USHF.R.U32.HI UR4, URZ, UR19, UR4 ;  /* 0x00000013ff047299 */ /* 0x000fe40008011604 */
[----:B------:R-:W-:Y:S02]  /*61b0*/  UIMAD.WIDE.U32 UR8, UR5, UR18, URZ ;  /* 0x00000012050872a5 */ /* 0x000fe4000f8e00ff */
[----:B------:R-:W-:Y:S04]  /*61c0*/  USEL UR10, UR6, UR4, !UP1 ;  /* 0x00000004060a7287 */ /* 0x000fe8000c800000 */
[----:B------:R-:W-:Y:S01]  /*61d0*/  UIADD3 UR11, UPT, UPT, -UR10, URZ, URZ ;  /* 0x000000ff0a0b7290 */ /* 0x000fe2000fffe1ff */
[----:B------:R-:W-:Y:S02]  /*61e0*/  @!UP0 UMOV UR4, UR9 ;  /* 0x0000000900048c82 */ /* 0x000fe40008000000 */
[----:B------:R-:W-:Y:S02]  /*61f0*/  @!UP0 USHF.R.U32.HI UR4, URZ, UR19, UR4 ;  /* 0x00000013ff048299 */ /* 0x000fe40008011604 */
[----:B------:R-:W-:Y:S02]  /*6200*/  UIMAD UR8, UR39, UR11, UR6 ;  /* 0x0000000b270872a4 */ /* 0x000fe4000f8e0206 */
[----:B------:R-:W-:Y:S02]  /*6210*/  @!UP0 USEL UR4, UR5, UR4, !UP1 ;  /* 0x0000000405048287 */ /* 0x000fe4000c800000 */
[----:B------:R-:W-:Y:S02]  /*6220*/  UISETP.NE.AND UP1, UPT, UR22, URZ, UPT ;  /* 0x000000ff1600728c */ /* 0x000fe4000bf25270 */
[----:B------:R-:W-:Y:S02]  /*6230*/  @!UP0 UIMAD UR8, UR7, UR8, UR4 ;  /* 0x00000008070882a4 */ /* 0x000fe4000f8e0204 */
[----:B------:R-:W-:Y:S02]  /*6240*/  @!UP0 UIADD3 UR9, UPT, UPT, UR10, -UR4, URZ ;  /* 0x800000040a098290 */ /* 0x000fe4000fffe0ff */
[----:B------:R-:W-:Y:S02]  /*6250*/  UIADD3 UR4, UPT, UPT, -UR5, URZ, URZ ;  /* 0x000000ff05047290 */ /* 0x000fe4000fffe1ff */
[----:B------:R-:W-:Y:S02]  /*6260*/  UIADD3 UR7, UPT, UPT, -UR6, URZ, URZ ;  /* 0x000000ff06077290 */ /* 0x000fe4000fffe1ff */
[----:B------:R-:W-:Y:S02]  /*6270*/  @!UP0 UIMAD UR6, UR9, UR39, UR5 ;  /* 0x00000027090682a4 */ /* 0x000fe4000f8e0205 */
[----:B------:R-:W-:Y:S02]  /*6280*/  UIMAD UR16, UR17, UR4, UR16 ;  /* 0x00000004111072a4 */ /* 0x000fe4000f8e0210 */
[----:B------:R-:W-:Y:S01]  /*6290*/  UIMAD UR15, UR34, UR7, UR15 ;  /* 0x00000007220f72a4 */ /* 0x000fe2000f8e020f */
[----:B------:R-:W-:Y:S02]  /*62a0*/  @!UP0 UMOV UR5, UR8 ;  /* 0x0000000800058c82 */ /* 0x000fe40008000000 */
[----:B------:R-:W-:Y:S02]  /*62b0*/  UIMAD UR16, UR5, UR17, UR16 ;  /* 0x00000011051072a4 */ /* 0x000fe4000f8e0210 */
[----:B------:R-:W-:Y:S11]  /*62c0*/  UIMAD UR15, UR6, UR34, UR15 ;  /* 0x00000022060f72a4 */ /* 0x000ff6000f8e020f */
[----:B------:R-:W-:Y:S01]  /*62d0*/  @!UPT UIADD3 URZ, UPT, UPT, URZ, URZ, URZ ;  /* 0x000000fffffff290 */ /* 0x000fe2000fffe0ff */
.L_x_113:
[----:B------:R-:W1:Y:S01]  /*62e0*/  @!UP4 LDCU.128 UR8, c[0x0][0xc10] ;  /* 0x00018200ff08c7ac */ /* 0x000e620008000c00 */
[----:B------:R-:W-:Y:S02]  /*62f0*/  ISETP.NE.U32.AND P2, PT, RZ, UR30, PT ;  /* 0x0000001eff007c0c */ /* 0x000fe4000bf45070 */
[----:B------:R-:W-:Y:S02]  /*6300*/  SHF.L.U32 R3, R10, 0x1f, RZ ;  /* 0x0000001f0a037819 */ /* 0x000fe400000006ff */
[----:B------:R-:W-:Y:S01]  /*6310*/  ISETP.NE.AND.EX P2, PT, RZ, UR31, PT, P2 ;  /* 0x0000001fff007c0c */ /* 0x000fe2000bf45320 */
[----:B------:R-:W2:Y:S01]  /*6320*/  @!UP4 LDCU UR5, c[0x0][0xc0c] ;  /* 0x00018180ff05c7ac */ /* 0x000ea20008000800 */
[----:B-1----:R-:W-:Y:S07]  /*6330*/  UIMAD.WIDE.U32 UR6, UR16, UR8, URZ ;  /* 0x00000008100672a5 */ /* 0x002fee000f8e00ff */
[----:B------:R-:W-:Y:S01]  /*6340*/  @!UP4 UMOV UR4, UR7 ;  /* 0x000000070004cc82 */ /* 0x000fe20008000000 */
[----:B--2---:R-:W-:Y:S02]  /*6350*/  @!UP4 UISETP.NE.AND UP0, UPT, UR5, 0x1, UPT ;  /* 0x000000010500c88c */ /* 0x004fe4000bf05270 */
[----:B------:R-:W-:Y:S02]  /*6360*/  @!UP4 USHF.R.U32.HI UR4, URZ, UR9, UR4 ;  /* 0x00000009ff04c299 */ /* 0x000fe40008011604 */
[----:B------:R-:W-:Y:S02]  /*6370*/  UIMAD.WIDE.U32 UR6, UR15, UR11, URZ ;  /* 0x0000000b0f0672a5 */ /* 0x000fe4000f8e00ff */
[----:B------:R-:W-:Y:S02]  /*6380*/  @!UP4 USEL UR8, UR16, UR4, !UP0 ;  /* 0x000000041008c287 */ /* 0x000fe4000c000000 */
[----:B------:R-:W-:Y:S03]  /*6390*/  @!UP4 UISETP.NE.AND UP0, UPT, UR10, 0x1, UPT ;  /* 0x000000010a00c88c */ /* 0x000fe6000bf05270 */
[----:B------:R-:W-:Y:S02]  /*63a0*/  @!UP4 UMOV UR6, UR7 ;  /* 0x000000070006cc82 */ /* 0x000fe40008000000 */
[----:B------:R-:W1:Y:S02]  /*63b0*/  @!UP4 LDCU UR4, c[0x0][0xc20] ;  /* 0x00018400ff04c7ac */ /* 0x000e640008000800 */
[----:B-1----:R-:W-:Y:S04]  /*63c0*/  @!UP4 USHF.R.U32.HI UR6, URZ, UR4, UR6 ;  /* 0x00000004ff06c299 */ /* 0x002fe80008011606 */
[----:B------:R-:W-:Y:S04]  /*63d0*/  @!UP4 USEL UR6, UR15, UR6, !UP0 ;  /* 0x000000060f06c287 */ /* 0x000fe8000c000000 */
[----:B------:R-:W-:Y:S02]  /*63e0*/  @!UP4 UIADD3 UR4, UPT, UPT, -UR8, UR6, URZ ;  /* 0x000000060804c290 */ /* 0x000fe4000fffe1ff */
[----:B------:R-:W-:Y:S02]  /*63f0*/  @!UP4 UIADD3 UR6, UPT, UPT, UR8, -UR6, URZ ;  /* 0x800000060806c290 */ /* 0x000fe4000fffe0ff */
[----:B------:R-:W-:Y:S02]  /*6400*/  @!UP4 UIMAD UR16, UR4, UR5, UR16 ;  /* 0x000000050410c2a4 */ /* 0x000fe4000f8e0210 */
[----:B------:R-:W-:Y:S01]  /*6410*/  @!UP4 UIMAD UR15, UR6, UR10, UR15 ;  /* 0x0000000a060fc2a4 */ /* 0x000fe2000f8e020f */
[----:B------:R-:W-:Y:S11]  /*6420*/  BRA.U UP1, `(.L_x_114) ;  /* 0x0000000101107547 */ /* 0x000ff6000b800000 */
[----:B------:R-:W-:Y:S04]  /*6430*/  MOV R8, UR42 ;  /* 0x0000002a00087c02 */ /* 0x000fe80008000f00 */
[----:B------:R-:W-:Y:S04]  /*6440*/  SHF.L.U32 R8, R8, 0x1f, RZ ;  /* 0x0000001f08087819 */ /* 0x000fe800000006ff */
[----:B------:R-:W1:Y:S02]  /*6450*/  SYNCS.PHASECHK.TRANS64.TRYWAIT P0, [UR28+0x258], R8 ;  /* 0x00025808ff0075a7 */ /* 0x000e64000800111c */
[----:B-1----:R-:W-:Y:S05]  /*6460*/  @!P0 BRA `(.L_x_115) ;  /* 0x0000003400d88947 */ /* 0x002fea0003800000 */
.L_x_114:
[----:B------:R-:W-:Y:S05]  /*6470*/  BRA.U !UP6, `(.L_x_116) ;  /* 0x000000010e387547 */ /* 0x000fea000b800000 */
[----:B------:R-:W-:Y:S01]  /*6480*/  UPLOP3.LUT UP2, UPT, UPT, UPT, UP5, 0x80, 0x8 ;  /* 0x000000000008789c */ /* 0x000fe20003f4f050 */
[----:B-1----:R-:W-:Y:S01]  /*6490*/  HFMA2 R0, -RZ, RZ, 0, 5.9604644775390625e-08 ;  /* 0x00000001ff007431 */ /* 0x002fe200000001ff */
[----:B------:R-:W1:Y:S01]  /*64a0*/  LDCU.64 UR8, c[0x0][0x358] ;  /* 0x00006b00ff0877ac */ /* 0x000e620008000a00 */
[----:B------:R-:W-:Y:S03]  /*64b0*/  IMAD.MOV.U32 R79, RZ, RZ, 0x1 ;  /* 0x00000001ff4f7424 */ /* 0x000fe600078e00ff */
[----:B------:R-:W-:Y:S05]  /*64c0*/  PLOP3.LUT P0, PT, PT, PT, UP2, 0x80, 0x8 ;  /* 0x000000000008781c */ /* 0x000fea0003f0f028 */
[----:B------:R-:W2:Y:S01]  /*64d0*/  @UP2 LDCU.64 UR4, c[0x0][0x988] ;  /* 0x00013100ff0427ac */ /* 0x000ea20008000a00 */
[----:B------:R-:W-:Y:S07]  /*64e0*/  @UP2 UIMAD UR6, UR45, UR30, URZ ;  /* 0x0000001e2d0622a4 */ /* 0x000fee000f8e02ff */
[----:B------:R-:W-:Y:S01]  /*64f0*/  @!P0 PRMT R79, R0, 0x7610, R79 ;  /* 0x00007610004f8816 */ /* 0x000fe2000000004f */
[----:B--2---:R-:W-:Y:S06]  /*6500*/  @UP2 UIMAD.WIDE UR4, UR6, 0x4, UR4 ;  /* 0x00000004060428a5 */ /* 0x004fec000f8e0204 */
[----:B------:R-:W-:Y:S01]  /*6510*/  IMAD.U32 R14, RZ, RZ, UR4 ;  /* 0x00000004ff0e7e24 */ /* 0x000fe2000f8e00ff */
[----:B------:R-:W-:Y:S04]  /*6520*/  MOV R15, UR5 ;  /* 0x00000005000f7c02 */ /* 0x000fe80008000f00 */
[----:B------:R-:W2:Y:S01]  /*6530*/  @!UP2 LDCU UR4, c[0x0][0x980] ;  /* 0x00013000ff04a7ac */ /* 0x000ea20008000800 */
[----:B-1---5:R4:W5:Y:S02]  /*6540*/  @P0 LDG.E R39, desc[UR8][R14.64] ;  /* 0x000000080e270981 */ /* 0x022964000c1e1900 */
[----:B--2-4-:R-:W-:Y:S07]  /*6550*/  @!P0 IMAD.U32 R39, RZ, RZ, UR4 ;  /* 0x00000004ff278e24 */ /* 0x014fee000f8e00ff */
.L_x_116:
[----:B-----5:R-:W-:Y:S01]  /*6560*/  @!P2 FSETP.EQ.AND P0, PT, R39, RZ, PT ;  /* 0x000000ff2700a20b */ /* 0x020fe20003f02000 */
[----:B------:R-:W-:Y:S01]  /*6570*/  @!UPT UIADD3 URZ, UPT, UPT, URZ, URZ, URZ ;  /* 0x000000fffffff290 */ /* 0x000fe2000fffe0ff */
[----:B------:R-:W-:Y:S11]  /*6580*/  @!P2 BRA `(.L_x_117) ;  /* 0x000000000014a947 */ /* 0x000ff60003800000 */
[----:B------:R-:W-:Y:S02]  /*6590*/  LOP3.LUT P2, RZ, R79, 0xff, RZ, 0xc0, !PT ;  /* 0x000000ff4fff7812 */ /* 0x000fe4000784c0ff */
[----:B------:R-:W-:Y:S04]  /*65a0*/  PLOP3.LUT P0, PT, PT, PT, UP2, 0x80, 0x8 ;  /* 0x000000000008781c */ /* 0x000fe80003f0f028 */
[----:B------:R-:W-:Y:S07]  /*65b0*/  PLOP3.LUT P0, PT, P0, PT, PT, 0x8, 0x80 ;  /* 0x000000000080781c */ /* 0x000fee000070e170 */
[----:B------:R-:W-:Y:S11]  /*65c0*/  @P2 FSETP.EQ.AND P0, PT, R39, RZ, PT ;  /* 0x000000ff2700220b */ /* 0x000ff60003f02000 */
[----:B------:R-:W-:Y:S02]  /*65d0*/  @!UPT UIADD3 URZ, UPT, UPT, URZ, URZ, URZ ;  /* 0x000000fffffff290 */ /* 0x000fe4000fffe0ff */
.L_x_117:
[----:B------:R-:W2:Y:S01]  /*65e0*/  SYNCS.PHASECHK.TRANS64.TRYWAIT P2, [UR28+0x248], R3 ;  /* 0x00024803ff0075a7 */ /* 0x000ea2000804111c */
[----:B------:R-:W-:Y:S04]  /*65f0*/  @P1 SHF.R.U32.HI R4, RZ, 0x10, R5 ;  /* 0x00000010ff041819 */ /* 0x000fe80000011605 */
[----:B------:R-:W-:Y:S02]  /*6600*/  @P1 R2UR UR45, R4 ;  /* 0x00000000042d12ca */ /* 0x000fe400000e0000 */
[----:B------:R-:W-:Y:S01]  /*6610*/  ELECT P1, URZ, PT ;  /* 0x0000000000ff782f */ /* 0x000fe20003820000 */
[----:B------:R-:W-:Y:S01]  /*6620*/  @!UPT UIADD3 URZ, UPT, UPT, URZ, URZ, URZ ;  /* 0x000000fffffff290 */ /* 0x000fe2000fffe0ff */
[----:B--2---:R-:W-:Y:S11]  /*6630*/  @!P2 BRA `(.L_x_118) ;  /* 0x00000034007ca947 */ /* 0x004ff60003800000 */
.L_x_232:
[----:B------:R-:W-:Y:S02]  /*6640*/  PLOP3.LUT P1, PT, P0, P1, PT, 0xf2, 0x2f ;  /* 0x00000000002f781c */ /* 0x000fe40000723e72 */
[----:B------:R-:W-:Y:S02]  /*6650*/  R2UR UR7, R81 ;  /* 0x00000000510772ca */ /* 0x000fe400000e0000 */
[----:B------:R-:W-:Y:S02]  /*6660*/  LOP3.LUT R10, R10, 0x1, RZ, 0x3c, !PT ;  /* 0x000000010a0a7812 */ /* 0x000fe400078e3cff */
[----:B------:R-:W-:Y:S07]  /*6670*/  LOP3.LUT R9, R9, 0x1, RZ, 0x3c, !PT ;  /* 0x0000000109097812 */ /* 0x000fee00078e3cff */
[----:B------:R-:W-:Y:S01]  /*6680*/  VOTEU.ALL UP0, P1 ;  /* 0x0000000000ff7886 */ /* 0x000fe20000800000 */
[----:B-1----:R-:W-:Y:S01]  /*6690*/  @!P1 IADD3 R3, P0, PT, R12, 0x680, RZ ;  /* 0x000006800c039810 */ /* 0x002fe20007f1e0ff */
[----:B------:R-:W-:Y:S03]  /*66a0*/  @!P1 IMAD.MOV.U32 R0, RZ, 0x20, RZ ;  /* 0x00000020ff009824 */ /* 0x000fe600078e00ff */
[----:B------:R-:W1:Y:S01]  /*66b0*/  @!UP0 LDCU.128 UR24, c[0x0][0xa80] ;  /* 0x00015000ff1887ac */ /* 0x000e620008000c00 */
[----:B------:R-:W-:Y:S01]  /*66c0*/  @!P1 IMAD.MOV.U32 R0, RZ, 0x400, R0 ;  /* 0x00000400ff009824 */ /* 0x000fe200078e0000 */
[----:B------:R-:W2:Y:S01]  /*66d0*/  @!UP0 LDCU.128 UR20, c[0x0][0xa90] ;  /* 0x00015200ff1487ac */ /* 0x000ea20008000c00 */
[----:B------:R-:W4:Y:S01]  /*66e0*/  @!UP0 LDCU UR6, c[0x0][0xaa0] ;  /* 0x00015400ff0687ac */ /* 0x000f220008000800 */
[----:B------:R-:W-:Y:S02]  /*66f0*/  @!UP0 USHF.L.U32 UR11, UR49, 0x6, URZ ;  /* 0x00000006310b8899 */ /* 0x000fe400080006ff */
[----:B-1----:R-:W-:Y:S02]  /*6700*/  @!UP0 UISETP.NE.AND UP1, UPT, UR24, 0x1, UPT ;  /* 0x000000011800888c */ /* 0x002fe4000bf25270 */
[----:B------:R-:W-:Y:S02]  /*6710*/  UIMAD.WIDE.U32 UR4, UR11, UR25, URZ ;  /* 0x000000190b0472a5 */ /* 0x000fe4000f8e00ff */
[----:B------:R-:W-:Y:S02]  /*6720*/  @!UP0 USHF.L.U32 UR10, UR51, 0x6, URZ ;  /* 0x00000006330a8899 */ /* 0x000fe400080006ff */
[----:B------:R-:W-:Y:S02]  /*6730*/  @!UP0 UIADD3 UR8, UPT, UPT, UR28, 0x400, URZ ;  /* 0x000004001c088890 */ /* 0x000fe4000fffe0ff */
[----:B------:R-:W-:Y:S02]  /*6740*/  @!UP0 UIADD3 UR9, UPT, UPT, UR28, 0x240, URZ ;  /* 0x000002401c098890 */ /* 0x000fe4000fffe0ff */
[----:B------:R-:W-:Y:S02]  /*6750*/  UIADD3 UR51, UPT, UPT, UR15, UR7, URZ ;  /* 0x000000070f337290 */ /* 0x000fe4000fffe0ff */
[----:B------:R-:W-:Y:S01]  /*6760*/  UIADD3 UR49, UPT, UPT, UR16, UR63, URZ ;  /* 0x0000003f10317290 */ /* 0x000fe2000fffe0ff */
[----:B------:R-:W-:Y:S02]  /*6770*/  @!UP0 UMOV UR4, UR5 ;  /* 0x0000000500048c82 */ /* 0x000fe40008000000 */
[----:B------:R-:W-:Y:S04]  /*6780*/  @!UP0 USHF.R.U32.HI UR4, URZ, UR26, UR4 ;  /* 0x0000001aff048299 */ /* 0x000fe80008011604 */
[----:B------:R-:W-:Y:S02]  /*6790*/  @!UP0 USEL UR12, UR11, UR4, !UP1 ;  /* 0x000000040b0c8287 */ /* 0x000fe4000c800000 */
[----:B------:R-:W-:Y:S02]  /*67a0*/  @!UP0 UISETP.NE.AND UP1, UPT, UR27, 0x1, UPT ;  /* 0x000000011b00888c */ /* 0x000fe4000bf25270 */
[----:B--2---:R-:W-:Y:S07]  /*67b0*/  UIMAD.WIDE.U32 UR4, UR12, UR20, URZ ;  /* 0x000000140c0472a5 */ /* 0x004fee000f8e00ff */
[----:B------:R-:W-:Y:S02]  /*67c0*/  @!UP0 UMOV UR4, UR5 ;  /* 0x0000000500048c82 */ /* 0x000fe40008000000 */
[----:B------:R-:W-:Y:S04]  /*67d0*/  @!UP0 USHF.R.U32.HI UR4, URZ, UR21, UR4 ;  /* 0x00000015ff048299 */ /* 0x000fe80008011604 */
[----:B------:R-:W-:Y:S02]  /*67e0*/  @!UP0 USEL UR13, UR12, UR4, !UP1 ;  /* 0x000000040c0d8287 */ /* 0x000fe4000c800000 */
[----:B------:R-:W-:Y:S02]  /*67f0*/  @!UP0 UISETP.NE.AND UP1, UPT, UR22, 0x1, UPT ;  /* 0x000000011600888c */ /* 0x000fe4000bf25270 */
[----:B------:R-:W-:Y:S07]  /*6800*/  UIMAD.WIDE.U32 UR4, UR13, UR23, URZ ;  /* 0x000000170d0472a5 */ /* 0x000fee000f8e00ff */
[----:B------:R-:W-:Y:S02]  /*6810*/  @!UP0 UMOV UR4, UR5 ;  /* 0x0000000500048c82 */ /* 0x000fe40008000000 */
[----:B----4-:R-:W-:Y:S01]  /*6820*/  @!UP0 USHF.R.U32.HI UR4, URZ, UR6, UR4 ;  /* 0x00000006ff048299 */ /* 0x010fe20008011604 */
[----:B------:R-:W-:Y:S01]  /*6830*/  @!P1 R2UR UR6, R0 ;  /* 0x00000000000692ca */ /* 0x000fe200000e0000 */
[----:B------:R-:W-:Y:S02]  /*6840*/  @!P1 IMAD.X R0, RZ, RZ, R13, P0 ;  /* 0x000000ffff009224 */ /* 0x000fe400000e060d */
[----:B------:R-:W-:Y:S02]  /*6850*/  @!UP0 USEL UR14, UR13, UR4, !UP1 ;  /* 0x000000040d0e8287 */ /* 0x000fe4000c800000 */
[----:B------:R-:W-:Y:S02]  /*6860*/  @!UP0 UIADD3 UR4, UPT, UPT, -UR12, URZ, URZ ;  /* 0x000000ff0c048290 */ /* 0x000fe4000fffe1ff */
[----:B------:R-:W-:Y:S02]  /*6870*/  @!UP0 UIADD3 UR5, UPT, UPT, -UR14, URZ, URZ ;  /* 0x000000ff0e058290 */ /* 0x000fe4000fffe1ff */
[----:B------:R-:W-:Y:S02]  /*6880*/  @!UP0 UIMAD UR11, UR24, UR4, UR11 ;  /* 0x00000004180b82a4 */ /* 0x000fe4000f8e020b */
[----:B------:R-:W-:Y:S02]  /*6890*/  @!UP0 UIADD3 UR4, UPT, UPT, -UR13, URZ, URZ ;  /* 0x000000ff0d048290 */ /* 0x000fe4000fffe1ff */
[----:B------:R-:W-:Y:S01]  /*68a0*/  @!UP0 UIMAD UR13, UR22, UR5, UR13 ;  /* 0x00000005160d82a4 */ /* 0x000fe2000f8e020d */
[----:B------:R-:W-:Y:S01]  /*68b0*/  @!P1 R2UR UR5, R3 ;  /* 0x00000000030592ca */ /* 0x000fe200000e0000 */
[----:B------:R-:W-:Y:S02]  /*68c0*/  @!UP0 UIMAD UR12, UR27, UR4, UR12 ;  /* 0x000000041b0c82a4 */ /* 0x000fe4000f8e020c */
[----:B------:R-:W-:Y:S01]  /*68d0*/  @!UP0 UPRMT UR6, UR6, 0x5410, URZ ;  /* 0x0000541006068896 */ /* 0x000fe200080000ff */
[----:B------:R-:W-:Y:S01]  /*68e0*/  @!P1 R2UR UR4, R0 ;  /* 0x00000000000492ca */ /* 0x000fe200000e0000 */
[----:B------:R-:W-:Y:S01]  /*68f0*/  VOTEU.ALL UP0, P1 ;  /* 0x0000000000ff7886 */ /* 0x000fe20000800000 */
[----:B------:R-:W-:Y:S07]  /*6900*/  UPLOP3.LUT UP1, UPT, UPT, UPT, UPT, 0x80, 0x8 ;  /* 0x000000000008789c */ /* 0x000fee0003f2f070 */
[----:B------:R-:W-:Y:S04]  /*6910*/  IMAD.U32 R4, RZ, RZ, UR5 ;  /* 0x00000005ff047e24 */ /* 0x000fe8000f8e00ff */
[----:B------:R-:W-:Y:S01]  /*6920*/  IMAD.U32 R5, RZ, RZ, UR4 ;  /* 0x00000004ff057e24 */ /* 0x000fe2000f8e00ff */
[----:B------:R-:W-:Y:S04]  /*6930*/  @!P1 R2UR UR4, R4 ;  /* 0x00000000040492ca */ /* 0x000fe800000e0000 */
[----:B------:R-:W-:Y:S11]  /*6940*/  @!P1 R2UR UR5, R5 ;  /* 0x00000000050592ca */ /* 0x000ff600000e0000 */
[----:B------:R-:W-:Y:S02]  /*6950*/  @!UPT UIADD3 URZ, UPT, UPT, URZ, URZ, URZ ;  /* 0x000000fffffff290 */ /* 0x000fe4000fffe0ff */
[----:B------:R1:W-:Y:S01]  /*6960*/  @!UP0 UTMALDG.5D.IM2COL [UR8], [UR4], UR6 ;  /* 0x00000008040083b4 */ /* 0x0003e20008060006 */
[----:B------:R1:W-:Y:S01]  /*6970*/  @!P1 SYNCS.ARRIVE.TRANS64.RED.A0TR RZ, [UR28+0x240], R2 ;  /* 0x00024002ffff99a7 */ /* 0x0003e2000830041c */
[----:B------:R-:W-:Y:S01]  /*6980*/  SYNCS.ARRIVE.TRANS64.RED.A1T0 RZ, [UR38], RZ ;  /* 0x000000ffffff79a7 */ /* 0x000fe20008100426 */
[----:B------:R-:W-:Y:S05]  /*6990*/  BRA.U UP3, `(.L_x_119) ;  /* 0xfffffff503307547 */ /* 0x000fea000b83ffff */
[----:B------:R-:W-:Y:S07]  /*69a0*/  MOV R0, UR28 ;  /* 0x0000001c00007c02 */ /* 0x000fee0008000f00 */
.L_x_120:
[----:B-1----:R-:W-:-:S04]  /*69b0*/  SHF.L.U32 R2, R10, 0x1f, RZ ;  /* 0x0000001f0a027819 */ /* 0x002fc800000006ff */
[----:B------:R1:W2:Y:S03]  /*69c0*/  SYNCS.PHASECHK.TRANS64.TRYWAIT P0, [R0+URZ+0x248], R2 ;  /* 0x00024802000075a7 */ /* 0x0002a600080011ff */
[----:B--2---:R-:W-:Y:S05]  /*69d0*/  @!P0 NANOSLEEP.SYNCS 0x989680 ;  /* 0x009896800000895d */ /* 0x004fea0003900000 */
[----:B------:R-:W2:Y:S02]  /*69e0*/  @!P0 SYNCS.PHASECHK.TRANS64 P0, [R0+URZ+0x248], R2 ;  /* 0x00024802000085a7 */ /* 0x000ea400080010ff */
[----:B--23--:R-:W-:Y:S05]  /*69f0*/  @P0 EXIT ;  /* 0x000000000000094d */ /* 0x00cfea0003800000 */
[----:B------:R-:W-:Y:S05]  /*6a00*/  BRA `(.L_x_120) ;  /* 0xfffffffc00e87947 */ /* 0x000fea000383ffff */
.L_x_111:
[----:B------:R-:W-:-:S06]  /*6a10*/  UISETP.GE.AND UP0, UPT, UR18, 0x4, UPT ;  /* 0x000000041200788c */ /* 0x000fcc000bf06270 */
[----:B------:R-:W-:-:S13]  /*6a20*/  PLOP3.LUT P0, PT, PT, PT, UP0, 0x80, 0x8 ;  /* 0x000000000008781c */ /* 0x000fda0003f0f008 */
[----:B-1----:R-:W-:Y:S05]  /*6a30*/  @!P0 EXIT ;  /* 0x000000000000894d */ /* 0x002fea0003800000 */
[----:B------:R-:W1:Y:S08]  /*6a40*/  S2UR UR4, SR_CgaCtaId ;  /* 0x00000000000479c3 */ /* 0x000e700000008800 */
[----:B------:R-:W-:Y:S01]  /*6a50*/  BAR.SYNC.DEFER_BLOCKING 0x6, 0xa0 ;  /* 0x0182800000007b1d */ /* 0x000fe20000010000 */
[C---:B------:R-:W-:Y:S01]  /*6a60*/  IMAD.SHL.U32 R3, R69.reuse, 0x40, RZ ;  /* 0x0000004045037824 */ /* 0x040fe200078e00ff */
[----:B------:R-:W-:Y:S01]  /*6a70*/  SHF.R.U32.HI R6, RZ, 0x1, R69 ;  /* 0x00000001ff067819 */ /* 0x000fe20000011645 */
[----:B------:R-:W-:Y:S01]  /*6a80*/  IMAD.SHL.U32 R0, R80, 0x800, RZ ;  /* 0x0000080050007824 */ /* 0x000fe200078e00ff */
[----:B------:R-:W-:Y:S01]  /*6a90*/  CS2R R84, SRZ ;  /* 0x0000000000547805 */ /* 0x000fe2000001ff00 */
[----:B------:R-:W-:Y:S01]  /*6aa0*/  IMAD.SHL.U32 R78, R69, 0x8, RZ ;  /* 0x00000008454e7824 */ /* 0x000fe200078e00ff */
[----:B------:R-:W-:Y:S01]  /*6ab0*/  UMOV UR44, 0x400 ;  /* 0x00000400002c7882 */ /* 0x000fe20000000000 */
[C---:B------:R-:W-:Y:S01]  /*6ac0*/  LOP3.LUT R7, R3.reuse, 0x180, RZ, 0xc0, !PT ;  /* 0x0000018003077812 */ /* 0x040fe200078ec0ff */
[----:B------:R-:W2:Y:S01]  /*6ad0*/  LDC.64 R74, c[0x0][0x988] ;  /* 0x00026200ff4a7b82 */ /* 0x000ea20000000a00 */
[----:B------:R-:W-:Y:S01]  /*6ae0*/  LOP3.LUT R3, R3, 0x640, RZ, 0xc0, !PT ;  /* 0x0000064003037812 */ /* 0x000fe200078ec0ff */
[----:B------:R-:W-:Y:S01]  /*6af0*/  IMAD.U32 R37, R69, 0x10000, RZ ;  /* 0x0001000045257824 */ /* 0x000fe200078e00ff */
[----:B------:R-:W-:Y:S01]  /*6b00*/  LOP3.LUT R6, R7, 0x20, R6, 0xf8, !PT ;  /* 0x0000002007067812 */ /* 0x000fe200078ef806 */
[----:B------:R-:W-:Y:S01]  /*6b10*/  IMAD.MOV.U32 R36, RZ, RZ, RZ ;  /* 0x000000ffff247224 */ /* 0x000fe200078e00ff */
[----:B------:R-:W-:Y:S01]  /*6b20*/  LOP3.LUT R0, R3, 0x800, R0, 0xf8, !PT ;  /* 0x0000080003007812 */ /* 0x000fe200078ef800 */
[----:B------:R-:W-:Y:S01]  /*6b30*/  IMAD.MOV.U32 R83, RZ, RZ, RZ ;  /* 0x000000ffff537224 */ /* 0x000fe200078e00ff */
[----:B------:R-:W-:Y:S01]  /*6b40*/  LOP3.LUT R78, R6, 0x30, R78, 0x78, !PT ;  /* 0x00000030064e7812 */ /* 0x000fe200078e784e */
[----:B------:R-:W3:Y:S01]  /*6b50*/  LDC.64 R76, c[0x0][0x990] ;  /* 0x00026400ff4c7b82 */ /* 0x000ee20000000a00 */
[----:B------:R-:W4:Y:S02]  /*6b60*/  LDCU UR48, c[0x0][0x370] ;  /* 0x00006e00ff3077ac */ /* 0x000f240008000800 */
[----:B------:R-:W-:Y:S01]  /*6b70*/  LOP3.LUT R78, R0, R78, RZ, 0xfc, !PT ;  /* 0x0000004e004e7212 */ /* 0x000fe200078efcff */
[----:B------:R-:W-:Y:S01]  /*6b80*/  IMAD.SHL.U32 R0, R80, 0x200000, RZ ;  /* 0x0020000050007824 */ /* 0x000fe200078e00ff */
[----:B------:R-:W2:Y:S03]  /*6b90*/  LDCU UR42, c[0x0][0xc0c] ;  /* 0x00018180ff2a77ac */ /* 0x000ea60008000800 */
[----:B------:R-:W2:Y:S01]  /*6ba0*/  LDC.64 R72, c[0x0][0x9b0] ;  /* 0x00026c00ff487b82 */ /* 0x000ea20000000a00 */
[----:B-1----:R-:W-:Y:S01]  /*6bb0*/  ULEA UR44, UR4, UR44, 0x18 ;  /* 0x0000002c042c7291 */ /* 0x002fe2000f8ec0ff */
[----:B------:R-:W-:Y:S01]  /*6bc0*/  LOP3.LUT R0, R0, 0x200000, RZ, 0xc0, !PT ;  /* 0x0020000000007812 */ /* 0x000fe200078ec0ff */
[----:B------:R-:W1:Y:S03]  /*6bd0*/  LDCU UR38, c[0x0][0xc30] ;  /* 0x00018600ff2677ac */ /* 0x000e660008000800 */
[----:B------:R-:W-:Y:S01]  /*6be0*/  LOP3.LUT R37, R0, 0x400000, R37, 0xf8, !PT ;  /* 0x0040000000257812 */ /* 0x000fe200078ef825 */
[----:B------:R-:W-:Y:S01]  /*6bf0*/  UIADD3 UR4, UPT, UPT, UR44, 0x1400, URZ ;  /* 0x000014002c047890 */ /* 0x000fe2000fffe0ff */
[----:B------:R-:W1:Y:S01]  /*6c00*/  LDC.64 R70, c[0x0][0x9a8] ;  /* 0x00026a00ff467b82 */ /* 0x000e620000000a00 */
[----:B------:R-:W-:Y:S01]  /*6c10*/  VIADD R86, R78, UR44 ;  /* 0x0000002c4e567c36 */ /* 0x000fe20008000000 */
[----:B------:R-:W4:Y:S01]  /*6c20*/  LDS R2, [UR44+0x2b0] ;  /* 0x0002b02cff027984 */ /* 0x000f220008000800 */
[----:B------:R-:W1:Y:S02]  /*6c30*/  LDCU.64 UR60, c[0x0][0x988] ;  /* 0x00013100ff3c77ac */ /* 0x000e640008000a00 */
[----:B------:R-:W-:Y:S01]  /*6c40*/  IMAD.U32 R87, RZ, RZ, UR4 ;  /* 0x00000004ff577e24 */ /* 0x000fe2000f8e00ff */
[----:B------:R-:W1:Y:S01]  /*6c50*/  LDCU.64 UR40, c[0x0][0xc28] ;  /* 0x00018500ff2877ac */ /* 0x000e620008000a00 */
[----:B------:R-:W1:Y:S01]  /*6c60*/  LDCU.128 UR52, c[0x0][0xc10] ;  /* 0x00018200ff3477ac */ /* 0x000e620008000c00 */
[----:B------:R-:W1:Y:S01]  /*6c70*/  LDCU.128 UR56, c[0x0][0xb80] ;  /* 0x00017000ff3877ac */ /* 0x000e620008000c00 */
[----:B------:R-:W1:Y:S01]  /*6c80*/  LDCU UR47, c[0x0][0x374] ;  /* 0x00006e80ff2f77ac */ /* 0x000e620008000800 */
[----:B------:R-:W-:Y:S01]  /*6c90*/  UIADD3 UR62, UPT, UPT, UR44, 0x400, URZ ;  /* 0x000004002c3e7890 */ /* 0x000fe2000fffe0ff */
[C---:B----4-:R-:W-:Y:S01]  /*6ca0*/  VIADD R3, R2.reuse, 0x20 ;  /* 0x0000002002037836 */ /* 0x050fe20000000000 */
[----:B------:R-:W-:-:S04]  /*6cb0*/  LOP3.LUT R2, R2, 0xffff, RZ, 0xc0, !PT ;  /* 0x0000ffff02027812 */ /* 0x000fc800078ec0ff */
[----:B------:R-:W-:-:S05]  /*6cc0*/  LOP3.LUT R3, R3, 0xffff, RZ, 0xc0, !PT ;  /* 0x0000ffff03037812 */ /* 0x000fca00078ec0ff */
[----:B------:R4:W-:Y:S02]  /*6cd0*/  STL.64 [R1], R2 ;  /* 0x0000000201007387 */ /* 0x0009e40000100a00 */
[----:B----4-:R-:W-:-:S05]  /*6ce0*/  IMAD.SHL.U32 R2, R69, 0x10, RZ ;  /* 0x0000001045027824 */ /* 0x010fca00078e00ff */
[----:B------:R-:W-:-:S04]  /*6cf0*/  LOP3.LUT R2, R2, 0x20, RZ, 0xc0, !PT ;  /* 0x0000002002027812 */ /* 0x000fc800078ec0ff */
[----:B-123--:R-:W-:-:S07]  /*6d00*/  IADD3 R86, PT, PT, -R2, 0x400, R86 ;  /* 0x0000040002567810 */ /* 0x00efce0007ffe156 */
.L_x_138:
[----:B------:R-:W-:Y:S04]  /*6d10*/  SHF.L.U32 R2, R84, 0x1f, RZ ;  /* 0x0000001f54027819 */ /* 0x000fe800000006ff */
[----:B-1----:R-:W1:Y:S02]  /*6d20*/  SYNCS.PHASECHK.TRANS64.TRYWAIT P0, [UR44+0x260], R2 ;  /* 0x00026002ff0075a7 */ /* 0x002e64000800112c */
[----:B-1----:R-:W-:Y:S05]  /*6d30*/  @!P0 BRA `(.L_x_121) ;  /* 0x0000002c00d48947 */ /* 0x002fea0003800000 */
.L_x_234:
[----:B-1----:R-:W-:Y:S01]  /*6d40*/  LEA R2, R36, UR43, 0x2 ;  /* 0x0000002b24027c11 */ /* 0x002fe2000f8e10ff */
[----:B------:R-:W1:Y:S01]  /*6d50*/  LDS.128 R4, [UR44+0x2a0] ;  /* 0x0002a02cff047984 */ /* 0x000e620008000c00 */
[----:B------:R-:W-:Y:S02]  /*6d60*/  UIADD3 UR4, UPT, UPT, UR44, 0x268, URZ ;  /* 0x000002682c047890 */ /* 0x000fe4000fffe0ff */
[----:B------:R-:W-:Y:S01]  /*6d70*/  UISETP.GE.AND UP0, UPT, UR39, 0x1, UPT ;  /* 0x000000012700788c */ /* 0x000fe2000bf06270 */
[----:B------:R-:W-:Y:S01]  /*6d80*/  @!PT LDS RZ, [RZ] ;  /* 0x00000000fffff984 */ /* 0x000fe20000000800 */
[----:B------:R-:W-:Y:S01]  /*6d90*/  @!PT LDS RZ, [RZ] ;  /* 0x00000000fffff984 */ /* 0x000fe20000000800 */
[----:B------:R-:W-:Y:S01]  /*6da0*/  @!PT LDS RZ, [RZ] ;  /* 0x00000000fffff984 */ /* 0x000fe20000000800 */
[----:B------:R-:W-:Y:S01]  /*6db0*/  @!PT LDS RZ, [RZ] ;  /* 0x00000000fffff984 */ /* 0x000fe20000000800 */
[----:B------:R2:W-:Y:S06]  /*6dc0*/  MEMBAR.ALL.CTA ;  /* 0x0000000000007992 */ /* 0x0005ec0000008000 */
[----:B--2---:R-:W2:Y:S01]  /*6dd0*/  FENCE.VIEW.ASYNC.S ;  /* 0x00000000000073c6 */ /* 0x004ea20000000000 */
[----:B------:R-:W-:Y:S09]  /*6de0*/  UPRMT UR4, URZ, 0x654, UR4 ;  /* 0x00000654ff047896 */ /* 0x000ff20008000004 */
[----:B--2---:R-:W-:Y:S01]  /*6df0*/  SYNCS.ARRIVE.TRANS64.RED.A1T0 RZ, [UR4], RZ ;  /* 0x000000ffffff79a7 */ /* 0x004fe20008100404 */
[----:B------:R-:W5:Y:S01]  /*6e00*/  LDL R2, [R2] ;  /* 0x0000000002027983 */ /* 0x000f620000100800 */
[----:B-1----:R-:W-:Y:S11]  /*6e10*/  LOP3.LUT P0, RZ, R6, 0x1, RZ, 0xc0, !PT ;  /* 0x0000000106ff7812 */ /* 0x002ff6000780c0ff */
[----:B------:R-:W-:Y:S02]  /*6e20*/  @!UPT UIADD3 URZ, UPT, UPT, URZ, URZ, URZ ;  /* 0x000000fffffff290 */ /* 0x000fe4000fffe0ff */
[----:B------:R-:W-:Y:S01]  /*6e30*/  VOTEU.ANY UP1, P0 ;  /* 0x0000000000ff7886 */ /* 0x000fe20000020100 */
[----:B------:R-:W-:Y:S01]  /*6e40*/  PLOP3.LUT P0, PT, PT, PT, UP1, 0x80, 0x8 ;  /* 0x000000000008781c */ /* 0x000fe20003f0f018 */
[----:B------:R-:W-:Y:S11]  /*6e50*/  UP2UR UR46, UPR, URZ, 0x2 ;  /* 0x00000002ff2e7883 */ /* 0x000ff60008000000 */
[----:B------:R-:W-:Y:S01]  /*6e60*/  @!UPT UIADD3 URZ, UPT, UPT, URZ, URZ, URZ ;  /* 0x000000fffffff290 */ /* 0x000fe2000fffe0ff */
[----:B------:R-:W-:Y:S02]  /*6e70*/  @P0 MOV R3, R4 ;  /* 0x0000000400030202 */ /* 0x000fe40000000f00 */
[----:B------:R-:W-:Y:S02]  /*6e80*/  @P0 LOP3.LUT R0, R5, 0xffff, RZ, 0xc0, !PT ;  /* 0x0000ffff05000812 */ /* 0x000fe400078ec0ff */
[----:B------:R-:W-:Y:S02]  /*6e90*/  @P0 R2UR UR5, R3 ;  /* 0x00000000030502ca */ /* 0x000fe400000e0000 */
[----:B------:R-:W-:Y:S11]  /*6ea0*/  @P0 R2UR UR4, R0 ;  /* 0x00000000000402ca */ /* 0x000ff600000e0000 */
[----:B------:R-:W-:Y:S02]  /*6eb0*/  @UP1 UMOV UR37, UR5 ;  /* 0x0000000500251c82 */ /* 0x000fe40008000000 */
[----:B------:R-:W-:Y:S01]  /*6ec0*/  @UP1 UMOV UR36, UR4 ;  /* 0x0000000400241c82 */ /* 0x000fe20008000000 */
[----:B------:R-:W-:Y:S05]  /*6ed0*/  BRA.U !UP0, `(.L_x_122) ;  /* 0x0000000108cc7547 */ /* 0x000fea000b800000 */
[----:B------:R-:W1:Y:S01]  /*6ee0*/  LDCU UR9, c[0x0][0xc20] ;  /* 0x00018400ff0977ac */ /* 0x000e620008000800 */
[----:B------:R-:W-:Y:S02]  /*6ef0*/  UIMAD.WIDE.U32 UR4, UR47, UR55, URZ ;  /* 0x000000372f0472a5 */ /* 0x000fe4000f8e00ff */
[----:B------:R-:W-:Y:S02]  /*6f00*/  UIMAD.WIDE.U32 UR6, UR48, UR52, URZ ;  /* 0x00000034300672a5 */ /* 0x000fe4000f8e00ff */
[----:B------:R-:W-:Y:S02]  /*6f10*/  UIMAD.WIDE.U32 UR10, UR36, UR55, URZ ;  /* 0x00000037240a72a5 */ /* 0x000fe4000f8e00ff */
[----:B------:R-:W-:Y:S02]  /*6f20*/  UISETP.NE.AND UP0, UPT, UR54, 0x1, UPT ;  /* 0x000000013600788c */ /* 0x000fe4000bf05270 */
[----:B------:R-:W-:Y:S02]  /*6f30*/  UISETP.NE.AND UP1, UPT, UR42, 0x1, UPT ;  /* 0x000000012a00788c */ /* 0x000fe4000bf25270 */
[----:B------:R-:W-:Y:S02]  /*6f40*/  UISETP.NE.AND UP2, UPT, UR39, 0x1, UPT ;  /* 0x000000012700788c */ /* 0x000fe4000bf45270 */
[----:B------:R-:W-:Y:S01]  /*6f50*/  UIMAD.WIDE.U32 UR12, UR37, UR52, URZ ;  /* 0x00000034250c72a5 */ /* 0x000fe2000f8e00ff */
[----:B------:R-:W-:Y:S01]  /*6f60*/  UMOV UR4, UR5 ;  /* 0x0000000500047c82 */ /* 0x000fe20008000000 */
[----:B------:R-:W-:Y:S01]  /*6f70*/  UMOV UR6, UR11 ;  /* 0x0000000b00067c82 */ /* 0x000fe20008000000 */
[----:B-1----:R-:W-:Y:S03]  /*6f80*/  USHF.R.U32.HI UR8, URZ, UR9, UR4 ;  /* 0x00000009ff087299 */ /* 0x002fe60008011604 */
[----:B------:R-:W-:Y:S02]  /*6f90*/  UMOV UR4, UR7 ;  /* 0x0000000700047c82 */ /* 0x000fe40008000000 */
[----:B------:R-:W-:Y:S02]  /*6fa0*/  USHF.R.U32.HI UR5, URZ, UR53, UR4 ;  /* 0x00000035ff057299 */ /* 0x000fe40008011604 */
[----:B------:R-:W-:Y:S02]  /*6fb0*/  USEL UR4, UR47, UR8, !UP0 ;  /* 0x000000082f047287 */ /* 0x000fe4000c000000 */
[----:B------:R-:W-:Y:S02]  /*6fc0*/  USHF.R.U32.HI UR8, URZ, UR9, UR6 ;  /* 0x00000009ff087299 */ /* 0x000fe40008011606 */
[----:B------:R-:W-:Y:S02]  /*6fd0*/  UIMAD.WIDE.U32 UR6, UR4, UR40, URZ ;  /* 0x00000028040672a5 */ /* 0x000fe4000f8e00ff */
[----:B------:R-:W-:Y:S02]  /*6fe0*/  USEL UR9, UR48, UR5, !UP1 ;  /* 0x0000000530097287 */ /* 0x000fe4000c800000 */
[----:B------:R-:W-:Y:S02]  /*6ff0*/  USEL UR8, UR36, UR8, !UP0 ;  /* 0x0000000824087287 */ /* 0x000fe4000c000000 */
[----:B------:R-:W-:Y:S01]  /*7000*/  UIMAD.WIDE.U32 UR10, UR9, UR40, URZ ;  /* 0x00000028090a72a5 */ /* 0x000fe2000f8e00ff */
[----:B------:R-:W-:Y:S01]  /*7010*/  UMOV UR6, UR7 ;  /* 0x0000000700067c82 */ /* 0x000fe20008000000 */
[----:B------:R-:W-:Y:S01]  /*7020*/  UMOV UR5, UR13 ;  /* 0x0000000d00057c82 */ /* 0x000fe20008000000 */
[----:B------:R-:W-:Y:S02]  /*7030*/  @UP2 USHF.R.U32.HI UR4, URZ, UR41, UR6 ;  /* 0x00000029ff042299 */ /* 0x000fe40008011606 */
[----:B------:R-:W-:Y:S02]  /*7040*/  USHF.R.U32.HI UR5, URZ, UR53, UR5 ;  /* 0x00000035ff057299 */ /* 0x000fe40008011605 */
[----:B------:R-:W-:Y:S02]  /*7050*/  UIMAD UR4, UR39, UR4, URZ ;  /* 0x00000004270472a4 */ /* 0x000fe4000f8e02ff */
[----:B------:R-:W-:Y:S02]  /*7060*/  USEL UR5, UR37, UR5, !UP1 ;  /* 0x0000000525057287 */ /* 0x000fe4000c800000 */
[----:B------:R-:W-:Y:S01]  /*7070*/  UISETP.GE.AND UP0, UPT, UR8, UR4, UPT ;  /* 0x000000040800728c */ /* 0x000fe2000bf06270 */
[----:B------:R-:W-:Y:S01]  /*7080*/  UMOV UR6, UR11 ;  /* 0x0000000b00067c82 */ /* 0x000fe20008000000 */
[----:B------:R-:W-:Y:S02]  /*7090*/  UIMAD.WIDE.U32 UR10, UR8, UR40, URZ ;  /* 0x00000028080a72a5 */ /* 0x000fe4000f8e00ff */
[----:B------:R-:W-:Y:S04]  /*70a0*/  @UP2 USHF.R.U32.HI UR9, URZ, UR41, UR6 ;  /* 0x00000029ff092299 */ /* 0x000fe80008011606 */
[----:B------:R-:W-:Y:S01]  /*70b0*/  UIMAD UR6, UR39, UR9, URZ ;  /* 0x00000009270672a4 */ /* 0x000fe2000f8e02ff */
[----:B------:R-:W-:Y:S03]  /*70c0*/  UMOV UR4, UR11 ;  /* 0x0000000b00047c82 */ /* 0x000fe60008000000 */
[----:B------:R-:W-:Y:S02]  /*70d0*/  UISETP.GE.OR UP0, UPT, UR5, UR6, UP0 ;  /* 0x000000060500728c */ /* 0x000fe40008706670 */
[----:B------:R-:W-:Y:S02]  /*70e0*/  USHF.R.U32.HI UR4, URZ, UR41, UR4 ;  /* 0x00000029ff047299 */ /* 0x000fe40008011604 */
[----:B------:R-:W-:Y:S02]  /*70f0*/  UIMAD.WIDE.U32 UR6, UR5, UR40, URZ ;  /* 0x00000028050672a5 */ /* 0x000fe4000f8e00ff */
[----:B------:R-:W-:Y:S02]  /*7100*/  USEL UR11, UR8, UR4, !UP2 ;  /* 0x00000004080b7287 */ /* 0x000fe4000d000000 */
[----:B------:R-:W-:Y:S02]  /*7110*/  UIADD3 UR6, UPT, UPT, -UR5, URZ, URZ ;  /* 0x000000ff05067290 */ /* 0x000fe4000fffe1ff */
[----:B------:R-:W-:Y:S02]  /*7120*/  UIADD3 UR10, UPT, UPT, -UR11, URZ, URZ ;  /* 0x000000ff0b0a7290 */ /* 0x000fe4000fffe1ff */
[----:B------:R-:W-:Y:S02]  /*7130*/  UIMAD UR6, UR42, UR6, UR37 ;  /* 0x000000062a0672a4 */ /* 0x000fe4000f8e0225 */
[----:B------:R-:W-:Y:S01]  /*7140*/  UIMAD UR10, UR39, UR10, UR8 ;  /* 0x0000000a270a72a4 */ /* 0x000fe2000f8e0208 */
[----:B------:R-:W-:Y:S01]  /*7150*/  @!UP0 UMOV UR4, UR7 ;  /* 0x0000000700048c82 */ /* 0x000fe20008000000 */
[----:B------:R-:W-:Y:S02]  /*7160*/  UIADD3 UR7, UPT, UPT, -UR8, URZ, URZ ;  /* 0x000000ff08077290 */ /* 0x000fe4000fffe1ff */
[----:B------:R-:W-:Y:S04]  /*7170*/  @!UP0 USHF.R.U32.HI UR4, URZ, UR41, UR4 ;  /* 0x00000029ff048299 */ /* 0x000fe80008011604 */
[----:B------:R-:W-:Y:S04]  /*7180*/  @!UP0 USEL UR4, UR5, UR4, !UP2 ;  /* 0x0000000405048287 */ /* 0x000fe8000d000000 */
[----:B------:R-:W-:Y:S02]  /*7190*/  @!UP0 UIMAD UR9, UR9, UR10, UR4 ;  /* 0x0000000a090982a4 */ /* 0x000fe4000f8e0204 */
[----:B------:R-:W-:Y:S02]  /*71a0*/  @!UP0 UIADD3 UR10, UPT, UPT, UR11, -UR4, URZ ;  /* 0x800000040b0a8290 */ /* 0x000fe4000fffe0ff */
[----:B------:R-:W-:Y:S02]  /*71b0*/  UIMAD UR4, UR54, UR7, UR36 ;  /* 0x00000007360472a4 */ /* 0x000fe4000f8e0224 */
[----:B------:R-:W-:Y:S03]  /*71c0*/  @!UP0 UIMAD UR8, UR10, UR39, UR5 ;  /* 0x000000270a0882a4 */ /* 0x000fe6000f8e0205 */
[----:B------:R-:W-:Y:S02]  /*71d0*/  @!UP0 UMOV UR5, UR9 ;  /* 0x0000000900058c82 */ /* 0x000fe40008000000 */
[----:B------:R-:W-:Y:S02]  /*71e0*/  UIMAD UR37, UR5, UR42, UR6 ;  /* 0x0000002a052572a4 */ /* 0x000fe4000f8e0206 */
[----:B------:R-:W-:Y:S11]  /*71f0*/  UIMAD UR36, UR8, UR54, UR4 ;  /* 0x00000036082472a4 */ /* 0x000ff6000f8e0204 */
[----:B------:R-:W-:Y:S01]  /*7200*/  @!UPT UIADD3 URZ, UPT, UPT, URZ, URZ, URZ ;  /* 0x000000fffffff290 */ /* 0x000fe2000fffe0ff */
.L_x_122:
[----:B------:R-:W-:Y:S01]  /*7210*/  UISETP.NE.AND UP0, UPT, UR38, 0x1, UPT ;  /* 0x000000012600788c */ /* 0x000fe2000bf05270 */
[----:B------:R-:W-:Y:S04]  /*7220*/  @P0 SHF.R.U32.HI R4, RZ, 0x10, R5 ;  /* 0x00000010ff040819 */ /* 0x000fe80000011605 */
[----:B------:R-:W-:Y:S06]  /*7230*/  @P0 R2UR UR50, R4 ;  /* 0x00000000043202ca */ /* 0x000fec00000e0000 */
[----:B------:R-:W1:Y:S01]  /*7240*/  @!UP0 LDCU.128 UR12, c[0x0][0xc10] ;  /* 0x00018200ff0c87ac */ /* 0x000e620008000c00 */
[----:B------:R-:W2:Y:S01]  /*7250*/  @!UP0 LDCU UR5, c[0x0][0xc0c] ;  /* 0x00018180ff0587ac */ /* 0x000ea20008000800 */
[----:B------:R-:W3:Y:S01]  /*7260*/  @!UP0 LDCU UR10, c[0x0][0xc20] ;  /* 0x00018400ff0a87ac */ /* 0x000ee20008000800 */
[----:B-1----:R-:W-:Y:S02]  /*7270*/  UIMAD.WIDE.U32 UR8, UR37, UR12, URZ ;  /* 0x0000000c250872a5 */ /* 0x002fe4000f8e00ff */
[----:B------:R-:W-:Y:S02]  /*7280*/  UIMAD.WIDE.U32 UR6, UR36, UR15, URZ ;  /* 0x0000000f240672a5 */ /* 0x000fe4000f8e00ff */
[----:B------:R-:W-:Y:S03]  /*7290*/  @!UP0 UISETP.NE.AND UP1, UPT, UR14, 0x1, UPT ;  /* 0x000000010e00888c */ /* 0x000fe6000bf25270 */
[----:B------:R-:W-:Y:S01]  /*72a0*/  @!UP0 UMOV UR4, UR9 ;  /* 0x0000000900048c82 */ /* 0x000fe20008000000 */
[----:B--2---:R-:W-:Y:S02]  /*72b0*/  @!UP0 UISETP.NE.AND UP2, UPT, UR5, 0x1, UPT ;  /* 0x000000010500888c */ /* 0x004fe4000bf45270 */
[----:B------:R-:W-:Y:S01]  /*72c0*/  @!UP0 USHF.R.U32.HI UR4, URZ, UR13, UR4 ;  /* 0x0000000dff048299 */ /* 0x000fe20008011604 */
[----:B------:R-:W-:Y:S02]  /*72d0*/  @!UP0 UMOV UR6, UR7 ;  /* 0x0000000700068c82 */ /* 0x000fe40008000000 */
[----:B---3--:R-:W-:Y:S02]  /*72e0*/  @!UP0 USHF.R.U32.HI UR6, URZ, UR10, UR6 ;  /* 0x0000000aff068299 */ /* 0x008fe40008011606 */
[----:B------:R-:W-:Y:S02]  /*72f0*/  @!UP0 USEL UR7, UR37, UR4, !UP2 ;  /* 0x0000000425078287 */ /* 0x000fe4000d000000 */
[----:B------:R-:W-:Y:S04]  /*7300*/  @!UP0 USEL UR6, UR36, UR6, !UP1 ;  /* 0x0000000624068287 */ /* 0x000fe8000c800000 */
[----:B------:R-:W-:Y:S02]  /*7310*/  @!UP0 UIADD3 UR4, UPT, UPT, -UR7, UR6, URZ ;  /* 0x0000000607048290 */ /* 0x000fe4000fffe1ff */
[----:B------:R-:W-:Y:S02]  /*7320*/  @!UP0 UIADD3 UR6, UPT, UPT, UR7, -UR6, URZ ;  /* 0x8000000607068290 */ /* 0x000fe4000fffe0ff */
[----:B------:R-:W-:Y:S02]  /*7330*/  @!UP0 UIMAD UR37, UR4, UR5, UR37 ;  /* 0x00000005042582a4 */ /* 0x000fe4000f8e0225 */
[----:B------:R-:W-:Y:S02]  /*7340*/  @!UP0 UIMAD UR36, UR6, UR14, UR36 ;  /* 0x0000000e062482a4 */ /* 0x000fe4000f8e0224 */
[----:B------:R-:W-:Y:S09]  /*7350*/  ULOP3.LUT UP0, URZ, UR62, 0x1b0, URZ, 0xc0, !UPT ;  /* 0x000001b03eff7892 */ /* 0x000ff2000f80c0ff */
[----:B------:R-:W-:Y:S05]  /*7360*/  BRA.U !UP0, `(.L_x_123) ;  /* 0x0000000108407547 */ /* 0x000fea000b800000 */
[----:B------:R-:W1:Y:S01]  /*7370*/  LDCU.64 UR8, c[0x4][0x80] ;  /* 0x01001000ff0877ac */ /* 0x000e620008000a00 */
[----:B------:R-:W-:Y:S01]  /*7380*/  MOV R15, 0x0 ;  /* 0x00000000000f7802 */ /* 0x000fe20000000f00 */
[----:B------:R-:W-:Y:S02]  /*7390*/  HFMA2 R12, -RZ, RZ, 0, 5.9604644775390625e-08 ;  /* 0x00000001ff0c7431 */ /* 0x000fe400000001ff */
[----:B------:R-:W-:Y:S02]  /*73a0*/  IMAD.MOV.U32 R8, RZ, RZ, 0x70 ;  /* 0x00000070ff087424 */ /* 0x000fe400078e00ff */
[----:B------:R-:W-:Y:S01]  /*73b0*/  IMAD.MOV.U32 R13, RZ, RZ, RZ ;  /* 0x000000ffff0d7224 */ /* 0x000fe200078e00ff */
[----:B------:R-:W2:Y:S01]  /*73c0*/  LDCU.64 UR6, c[0x4][0x88] ;  /* 0x01001100ff0677ac */ /* 0x000ea20008000a00 */
[----:B------:R-:W3:Y:S01]  /*73d0*/  LDC.64 R14, c[0x4][R15] ;  /* 0x010000000f0e7b82 */ /* 0x000ee20000000a00 */
[----:B------:R-:W4:Y:S01]  /*73e0*/  LDCU.64 UR4, c[0x4][0x8] ;  /* 0x01000100ff0477ac */ /* 0x000f220008000a00 */
[----:B-1----:R-:W-:Y:S01]  /*73f0*/  MOV R5, UR9 ;  /* 0x0000000900057c02 */ /* 0x002fe20008000f00 */
[----:B------:R-:W-:Y:S01]  /*7400*/  IMAD.U32 R4, RZ, RZ, UR8 ;  /* 0x00000008ff047e24 */ /* 0x000fe2000f8e00ff */
[----:B--2---:R-:W-:Y:S01]  /*7410*/  MOV R7, UR7 ;  /* 0x0000000700077c02 */ /* 0x004fe20008000f00 */
[----:B------:R-:W-:Y:S01]  /*7420*/  IMAD.U32 R6, RZ, RZ, UR6 ;  /* 0x00000006ff067e24 */ /* 0x000fe2000f8e00ff */
[----:B----4-:R-:W-:Y:S01]  /*7430*/  MOV R11, UR5 ;  /* 0x00000005000b7c02 */ /* 0x010fe20008000f00 */
[----:B------:R-:W-:Y:S02]  /*7440*/  IMAD.U32 R10, RZ, RZ, UR4 ;  /* 0x00000004ff0a7e24 */ /* 0x000fe4000f8e00ff */
[----:B------:R-:W-:Y:S07]  /*7450*/  LEPC R20, `(.L_x_123) ;  /* 0x000000001014794e */ /* 0x000fee0000000000 */
[----:B---3-5:R-:W-:Y:S05]  /*7460*/  CALL.ABS.NOINC R14 ;  /* 0x000000000e007343 */ /* 0x028fea0003c00000 */
.L_x_123:
[----:B------:R-:W-:Y:S01]  /*7470*/  LOP3.LUT P0, RZ, R87, 0x1b0, RZ, 0xc0, !PT ;  /* 0x000001b057ff7812 */ /* 0x000fe2000780c0ff */
[----:B------:R-:W-:Y:S11]  /*7480*/  BSSY.RECONVERGENT B6, `(.L_x_124) ;  /* 0x0000013000067945 */ /* 0x000ff60003800200 */
[----:B------:R-:W-:Y:S01]  /*7490*/  @!UPT UIADD3 URZ, UPT, UPT, URZ, URZ, URZ ;  /* 0x000000fffffff290 */ /* 0x000fe2000fffe0ff */
[----:B------:R-:W-:Y:S05]  /*74a0*/  @!P0 BRA `(.L_x_125) ;  /* 0x0000000000408947 */ /* 0x000fea0003800000 */
        /* <DEDUP_REMOVED lines=16> */
.L_x_125:
[----:B------:R-:W-:Y:S05]  /*75b0*/  BSYNC.RECONVERGENT B6 ;  /* 0x0000000000067941 */ /* 0x000fea0003800200 */
.L_x_124:
[----:B------:R-:W-:Y:S02]  /*75c0*/  R2UR UR4, R82 ;  /* 0x00000000520472ca */ /* 0x000fe400000e0000 */
[----:B------:R-:W-:Y:S02]  /*75d0*/  ISETP.NE.U32.AND P3, PT, R76, RZ, PT ;  /* 0x000000ff4c00720c */ /* 0x000fe40003f65070 */
[----:B------:R-:W-:Y:S02]  /*75e0*/  ISETP.NE.U32.AND P4, PT, R72, RZ, PT ;  /* 0x000000ff4800720c */ /* 0x000fe40003f85070 */
[----:B------:R-:W-:Y:S02]  /*75f0*/  ISETP.NE.AND.EX P3, PT, R77, RZ, PT, P3 ;  /* 0x000000ff4d00720c */ /* 0x000fe40003f65330 */
[----:B------:R-:W-:Y:S02]  /*7600*/  PLOP3.LUT P1, PT, PT, PT, PT, 0x8, 0x80 ;  /* 0x000000000080781c */ /* 0x000fe40003f2e170 */
[----:B------:R-:W-:Y:S03]  /*7610*/  ISETP.NE.AND.EX P4, PT, R73, RZ, PT, P4 ;  /* 0x000000ff4900720c */ /* 0x000fe60003f85340 */
[----:B------:R-:W-:Y:S06]  /*7620*/  UISETP.NE.AND UP1, UPT, UR4, URZ, UPT ;  /* 0x000000ff0400728c */ /* 0x000fec000bf25270 */
[----:B------:R-:W-:Y:S05]  /*7630*/  PLOP3.LUT P0, PT, PT, PT, UP1, 0x80, 0x8 ;  /* 0x000000000008781c */ /* 0x000fea0003f0f018 */
[----:B------:R-:W1:Y:S08]  /*7640*/  @UP1 LDCU.64 UR4, c[0x0][0x988] ;  /* 0x00013100ff0417ac */ /* 0x000e700008000a00 */
[----:B------:R-:W-:Y:S01]  /*7650*/  @P0 PLOP3.LUT P1, PT, P3, PT, PT, 0x80, 0x8 ;  /* 0x000000000008081c */ /* 0x000fe20001f2f070 */
[----:B-1----:R-:W-:Y:S04]  /*7660*/  @UP1 UISETP.NE.U32.AND UP0, UPT, UR4, URZ, UPT ;  /* 0x000000ff0400128c */ /* 0x002fe8000bf05070 */
[----:B------:R-:W-:Y:S04]  /*7670*/  @UP1 UISETP.NE.AND.EX UP0, UPT, UR5, URZ, UPT, UP0 ;  /* 0x000000ff0500128c */ /* 0x000fe8000bf05300 */
[----:B------:R-:W-:Y:S01]  /*7680*/  @UP1 USEL UR4, URZ, 0xffffffff, UP0 ;  /* 0xffffffffff041887 */ /* 0x000fe20008000000 */
[----:B------:R-:W-:Y:S11]  /*7690*/  @!P3 BRA `(.L_x_126) ;  /* 0x000000000030b947 */ /* 0x000ff60003800000 */
[----:B------:R-:W-:Y:S01]  /*76a0*/  ISETP.NE.U32.AND P2, PT, R74, RZ, PT ;  /* 0x000000ff4a00720c */ /* 0x000fe20003f45070 */
[----:B------:R-:W1:Y:S01]  /*76b0*/  LDCU.64 UR6, c[0x0][0x358] ;  /* 0x00006b00ff0677ac */ /* 0x000e620008000a00 */
[----:B------:R-:W-:Y:S02]  /*76c0*/  IMAD.MOV.U32 R79, RZ, RZ, 0x1 ;  /* 0x00000001ff4f7424 */ /* 0x000fe400078e00ff */
[----:B------:R-:W-:Y:S11]  /*76d0*/  ISETP.NE.AND.EX P2, PT, R75, RZ, PT, P2 ;  /* 0x000000ff4b00720c */ /* 0x000ff60003f45320 */
[----:B------:R-:W-:Y:S02]  /*76e0*/  @!UPT UIADD3 URZ, UPT, UPT, URZ, URZ, URZ ;  /* 0x000000fffffff290 */ /* 0x000fe4000fffe0ff */
[----:B------:R-:W2:Y:S01]  /*76f0*/  @P2 LDC.64 R4, c[0x0][0x988] ;  /* 0x00026200ff042b82 */ /* 0x000ea20000000a00 */
[----:B------:R-:W-:Y:S04]  /*7700*/  @P2 IMAD R0, R76, UR45, RZ ;  /* 0x0000002d4c002c24 */ /* 0x000fe8000f8e02ff */
[----:B--2---:R-:W-:Y:S04]  /*7710*/  @P2 IMAD.WIDE R4, R0, 0x4, R4 ;  /* 0x0000000400042825 */ /* 0x004fe800078e0204 */
[----:B------:R-:W-:Y:S01]  /*7720*/  HFMA2 R0, -RZ, RZ, 0, 5.9604644775390625e-08 ;  /* 0x00000001ff007431 */ /* 0x000fe200000001ff */
[----:B-1---5:R1:W5:Y:S04]  /*7730*/  @P2 LDG.E R39, desc[UR6][R4.64] ;  /* 0x0000000604272981 */ /* 0x022368000c1e1900 */
[----:B------:R-:W-:Y:S01]  /*7740*/  @!P2 PRMT R79, R0, 0x7610, R79 ;  /* 0x00007610004fa816 */ /* 0x000fe2000000004f */
[----:B-1----:R-:W2:Y:S06]  /*7750*/  @!P2 LDC R39, c[0x0][0x980] ;  /* 0x00026000ff27ab82 */ /* 0x002eac0000000800 */
.L_x_126:
[----:B------:R-:W-:Y:S05]  /*7760*/  @!P4 BRA `(.L_x_127) ;  /* 0x000000000024c947 */ /* 0x000fea0003800000 */
[----:B------:R-:W-:Y:S01]  /*7770*/  ISETP.NE.U32.AND P2, PT, R70, RZ, PT ;  /* 0x000000ff4600720c */ /* 0x000fe20003f45070 */
[----:B------:R-:W1:Y:S03]  /*7780*/  LDCU.64 UR6, c[0x0][0x358] ;  /* 0x00006b00ff0677ac */ /* 0x000e660008000a00 */
[----:B------:R-:W-:Y:S11]  /*7790*/  ISETP.NE.AND.EX P2, PT, R71, RZ, PT, P2 ;  /* 0x000000ff4700720c */ /* 0x000ff60003f45320 */
[----:B------:R-:W-:Y:S02]  /*77a0*/  @!UPT UIADD3 URZ, UPT, UPT, URZ, URZ, URZ ;  /* 0x000000fffffff290 */ /* 0x000fe4000fffe0ff */
[----:B------:R-:W3:Y:S01]  /*77b0*/  @P2 LDC.64 R4, c[0x0][0x9a8] ;  /* 0x00026a00ff042b82 */ /* 0x000ee20000000a00 */
[----:B------:R-:W-:Y:S04]  /*77c0*/  @P2 IMAD R0, R72, UR45, RZ ;  /* 0x0000002d48002c24 */ /* 0x000fe8000f8e02ff */
[----:B---3--:R-:W-:Y:S05]  /*77d0*/  @P2 IMAD.WIDE R4, R0, 0x4, R4 ;  /* 0x0000000400042825 */ /* 0x008fea00078e0204 */
[----:B-1---5:R1:W5:Y:S02]  /*77e0*/  @P2 LDG.E R38, desc[UR6][R4.64] ;  /* 0x0000000604262981 */ /* 0x022364000c1e1900 */
[----:B-1----:R-:W3:Y:S02]  /*77f0*/  @!P2 LDC R38, c[0x0][0x9a0] ;  /* 0x00026800ff26ab82 */ /* 0x002ee40000000800 */
.L_x_127:
[----:B--2--5:R-:W-:Y:S01]  /*7800*/  @P0 FSETP.NEU.AND P4, PT, R39, RZ, PT ;  /* 0x000000ff2700020b */ /* 0x024fe20003f8d000 */
[----:B------:R-:W-:Y:S01]  /*7810*/  IMAD.U32 R0, RZ, RZ, UR4 ;  /* 0x00000004ff007e24 */ /* 0x000fe2000f8e00ff */
[----:B------:R-:W-:Y:S01]  /*7820*/  @P0 LOP3.LUT P2, RZ, R79, 0xff, RZ, 0xc0, !PT ;  /* 0x000000ff4fff0812 */ /* 0x000fe2000784c0ff */
[----:B------:R-:W-:Y:S01]  /*7830*/  BSSY B1, `(.L_x_128) ;  /* 0x0000035000017945 */ /* 0x000fe20003800000 */
[----:B------:R-:W-:Y:S01]  /*7840*/  @P0 SEL R3, RZ, 0xffffffff, P4 ;  /* 0xffffffffff030807 */ /* 0x000fe20002000000 */
[----:B------:R-:W-:Y:S01]  /*7850*/  IMAD.IADD R2, R37, 0x1, R2 ;  /* 0x0000000125027824 */ /* 0x000fe200078e0202 */
[----:B------:R-:W-:Y:S02]  /*7860*/  LEA R88, R36, UR44, 0x3 ;  /* 0x0000002c24587c11 */ /* 0x000fe4000f8e18ff */
[----:B------:R-:W-:Y:S02]  /*7870*/  CS2R R18, SRZ ;  /* 0x0000000000127805 */ /* 0x000fe4000001ff00 */
[----:B------:R-:W-:Y:S02]  /*7880*/  @P1 SEL R3, R0, R3, !P2 ;  /* 0x0000000300031207 */ /* 0x000fe40005000000 */
[----:B------:R-:W-:Y:S02]  /*7890*/  CS2R R16, SRZ ;  /* 0x0000000000107805 */ /* 0x000fe4000001ff00 */
[----:B------:R-:W-:Y:S02]  /*78a0*/  PLOP3.LUT P5, PT, PT, PT, PT, 0x8, 0x80 ;  /* 0x000000000080781c */ /* 0x000fe40003fae170 */
[----:B------:R-:W-:Y:S02]  /*78b0*/  CS2R R26, SRZ ;  /* 0x00000000001a7805 */ /* 0x000fe4000001ff00 */
[----:B------:R-:W-:Y:S02]  /*78c0*/  @P0 LOP3.LUT R3, R3, 0x1, RZ, 0xc0, !PT ;  /* 0x0000000103030812 */ /* 0x000fe400078ec0ff */
[----:B------:R-:W-:Y:S02]  /*78d0*/  CS2R R24, SRZ ;  /* 0x0000000000187805 */ /* 0x000fe4000001ff00 */
[----:B------:R-:W-:Y:S11]  /*78e0*/  ISETP.NE.U32.OR P1, PT, R3, 0x1, !P0 ;  /* 0x000000010300780c */ /* 0x000ff60004725470 */
[----:B------:R-:W-:Y:S02]  /*78f0*/  @!UPT UIADD3 URZ, UPT, UPT, URZ, URZ, URZ ;  /* 0x000000fffffff290 */ /* 0x000fe4000fffe0ff */
[----:B------:R-:W-:Y:S04]  /*7900*/  @P1 SHF.L.U32 R0, R83, 0x1f, RZ ;  /* 0x0000001f53001819 */ /* 0x000fe800000006ff */
[----:B------:R1:W2:Y:S02]  /*7910*/  @P1 SYNCS.PHASECHK.TRANS64.TRYWAIT P0, [UR44+0x240], R0 ;  /* 0x00024000ff0015a7 */ /* 0x0002a4000800112c */
[----:B-1----:R-:W-:Y:S04]  /*7920*/  SHF.L.U32 R0, R85, 0x1f, RZ ;  /* 0x0000001f55007819 */ /* 0x002fe800000006ff */
[----:B------:R1:W4:Y:S01]  /*7930*/  SYNCS.PHASECHK.TRANS64.TRYWAIT P4, [R88+URZ+0x270], R0 ;  /* 0x00027000580075a7 */ /* 0x00032200080811ff */
[----:B--2---:R-:W-:Y:S01]  /*7940*/  @P1 PLOP3.LUT P5, PT, P0, PT, PT, 0x8, 0x80 ;  /* 0x000000000080181c */ /* 0x004fe200007ae170 */
[----:B------:R-:W-:Y:S01]  /*7950*/  @!UPT UIADD3 URZ, UPT, UPT, URZ, URZ, URZ ;  /* 0x000000fffffff290 */ /* 0x000fe2000fffe0ff */
[----:B-1----:R-:W-:Y:S11]  /*7960*/  @!P1 BRA `(.L_x_129) ;  /* 0x0000000000849947 */ /* 0x002ff60003800000 */
[----:B------:R-:W-:Y:S01]  /*7970*/  ISETP.NE.U32.AND P0, PT, RZ, UR60, PT ;  /* 0x0000003cff007c0c */ /* 0x000fe2000bf05070 */
[----:B------:R-:W-:Y:S01]  /*7980*/  BSSY B0, `(.L_x_130) ;  /* 0x0000012000007945 */ /* 0x000fe20003800000 */
[----:B------:R-:W-:Y:S02]  /*7990*/  FSETP.NEU.AND P2, PT, R39, RZ, PT ;  /* 0x000000ff2700720b */ /* 0x000fe40003f4d000 */
[----:B------:R-:W-:Y:S02]  /*79a0*/  CS2R R26, SRZ ;  /* 0x00000000001a7805 */ /* 0x000fe4000001ff00 */
[----:B------:R-:W-:Y:S02]  /*79b0*/  ISETP.NE.AND.EX P0, PT, RZ, UR61, PT, P0 ;  /* 0x0000003dff007c0c */ /* 0x000fe4000bf05300 */
[----:B------:R-:W-:Y:S02]  /*79c0*/  CS2R R24, SRZ ;  /* 0x0000000000187805 */ /* 0x000fe4000001ff00 */
[----:B------:R-:W-:Y:S02]  /*79d0*/  LOP3.LUT P1, RZ, R79, 0xff, RZ, 0xc0, !PT ;  /* 0x000000ff4fff7812 */ /* 0x000fe4000782c0ff */
[----:B------:R-:W-:Y:S02]  /*79e0*/  CS2R R18, SRZ ;  /* 0x0000000000127805 */ /* 0x000fe4000001ff00 */
[----:B------:R-:W-:Y:S02]  /*79f0*/  SEL R3, RZ, 0xffffffff, P2 ;  /* 0xffffffffff037807 */ /* 0x000fe40001000000 */
[----:B------:R-:W-:Y:S02]  /*7a00*/  CS2R R16, SRZ ;  /* 0x0000000000107805 */ /* 0x000fe4000001ff00 */
[----:B------:R-:W-:Y:S04]  /*7a10*/  SEL R4, RZ, 0xffffffff, P0 ;  /* 0xffffffffff047807 */ /* 0x000fe80000000000 */
[----:B------:R-:W-:Y:S04]  /*7a20*/  @P3 SEL R3, R4, R3, !P1 ;  /* 0x0000000304033207 */ /* 0x000fe80004800000 */
[----:B------:R-:W-:Y:S04]  /*7a30*/  LOP3.LUT R3, R3, 0x1, RZ, 0xc0, !PT ;  /* 0x0000000103037812 */ /* 0x000fe800078ec0ff */
[----:B------:R-:W-:Y:S01]  /*7a40*/  ISETP.NE.U32.AND P0, PT, R3, 0x1, PT ;  /* 0x000000010300780c */ /* 0x000fe20003f05070 */
[----:B------:R-:W-:Y:S01]  /*7a50*/  @!UPT UIADD3 URZ, UPT, UPT, URZ, URZ, URZ ;  /* 0x000000fffffff290 */ /* 0x000fe2000fffe0ff */
[----:B------:R-:W-:Y:S11]  /*7a60*/  @!P5 BRA `(.L_x_131) ;  /* 0x00000000000cd947 */ /* 0x000ff60003800000 */
[----:B------:R-:W-:Y:S04]  /*7a70*/  SHF.L.U32 R4, R83, 0x1f, RZ ;  /* 0x0000001f53047819 */ /* 0x000fe800000006ff */
[----:B------:R-:W1:Y:S02]  /*7a80*/  SYNCS.PHASECHK.TRANS64.TRYWAIT P1, [UR44+0x240], R4 ;  /* 0x00024004ff0075a7 */ /* 0x000e64000802112c */
[----:B-1----:R-:W-:Y:S05]  /*7a90*/  @!P1 BRA `(.L_x_132) ;  /* 0x0000002000949947 */ /* 0x002fea0003800000 */
.L_x_131:
[----:B------:R-:W-:Y:S05]  /*7aa0*/  BSYNC B0 ;  /* 0x0000000000007941 */ /* 0x000fea0003800000 */
.L_x_130:
[----:B------:R-:W2:Y:S01]  /*7ab0*/  S2UR UR5, SR_CgaCtaId ;  /* 0x00000000000579c3 */ /* 0x000ea20000008800 */
[----:B------:R1:W1:Y:S01]  /*7ac0*/  @P0 LDS.128 R24, [R78+UR44+0x400] ;  /* 0x0004002c4e180984 */ /* 0x0002620008000c00 */
[----:B------:R-:W-:Y:S01]  /*7ad0*/  UIADD3 UR4, UPT, UPT, UR44, 0x248, URZ ;  /* 0x000002482c047890 */ /* 0x000fe2000fffe0ff */
[----:B------:R-:W-:Y:S02]  /*7ae0*/  LOP3.LUT R83, R83, 0x1, RZ, 0x3c, !PT ;  /* 0x0000000153537812 */ /* 0x000fe400078e3cff */
[----:B------:R1:W1:Y:S01]  /*7af0*/  @P0 LDS.128 R16, [R86+0x10] ;  /* 0x0000100056100984 */ /* 0x0002620000000c00 */
[----:B------:R-:W-:Y:S01]  /*7b00*/  @!PT LDS RZ, [RZ] ;  /* 0x00000000fffff984 */ /* 0x000fe20000000800 */
[----:B------:R-:W-:Y:S01]  /*7b10*/  @!PT LDS RZ, [RZ] ;  /* 0x00000000fffff984 */ /* 0x000fe20000000800 */
[----:B------:R-:W-:Y:S01]  /*7b20*/  @!PT LDS RZ, [RZ] ;  /* 0x00000000fffff984 */ /* 0x000fe20000000800 */
[----:B------:R-:W-:Y:S01]  /*7b30*/  @!PT LDS RZ, [RZ] ;  /* 0x00000000fffff984 */ /* 0x000fe20000000800 */
[----:B------:R5:W-:Y:S06]  /*7b40*/  MEMBAR.ALL.CTA ;  /* 0x0000000000007992 */ /* 0x000bec0000008000 */
[----:B-----5:R-:W5:Y:S01]  /*7b50*/  FENCE.VIEW.ASYNC.S ;  /* 0x00000000000073c6 */ /* 0x020f620000000000 */
[----:B--2---:R-:W-:Y:S09]  /*7b60*/  UPRMT UR4, UR5, 0x654, UR4 ;  /* 0x0000065405047896 */ /* 0x004ff20008000004 */
[----:B-----5:R-:W-:Y:S03]  /*7b70*/  SYNCS.ARRIVE.TRANS64.RED.A1T0 RZ, [UR4], RZ ;  /* 0x000000ffffff79a7 */ /* 0x020fe60008100404 */
.L_x_129:
[----:B------:R-:W-:Y:S05]  /*7b80*/  BSYNC B1 ;  /* 0x0000000000017941 */ /* 0x000fea0003800000 */
.L_x_128:
[----:B-1----:R-:W-:Y:S04]  /*7b90*/  SHF.R.U32.HI R3, RZ, 0x15, R2 ;  /* 0x00000015ff037819 */ /* 0x002fe80000011602 */
[----:B------:R-:W-:Y:S01]  /*7ba0*/  LOP3.LUT P0, RZ, R3, 0x3, R80, 0x48, !PT ;  /* 0x0000000303ff7812 */ /* 0x000fe20007804850 */
[----:B------:R-:W-:Y:S01]  /*7bb0*/  @!UPT UIADD3 URZ, UPT, UPT, URZ, URZ, URZ ;  /* 0x000000fffffff290 */ /* 0x000fe2000fffe0ff */
[----:B----4-:R-:W-:Y:S11]  /*7bc0*/  @P4 BRA `(.L_x_133) ;  /* 0x0000000000084947 */ /* 0x010ff60003800000 */
[----:B------:R-:W1:Y:S02]  /*7bd0*/  SYNCS.PHASECHK.TRANS64.TRYWAIT P1, [R88+URZ+0x270], R0 ;  /* 0x00027000580075a7 */ /* 0x000e6400080211ff */
[----:B-1----:R-:W-:Y:S05]  /*7be0*/  @!P1 BRA `(.L_x_134) ;  /* 0x0000002000589947 */ /* 0x002fea0003800000 */
.L_x_133:
[----:B------:R-:W-:Y:S05]  /*7bf0*/  @!P0 BRA `(.L_x_135) ;  /* 0x0000000000408947 */ /* 0x000fea0003800000 */
[----:B------:R-:W2:Y:S01]  /*7c00*/  LDCU.64 UR8, c[0x4][0x70] ;  /* 0x01000e00ff0877ac */ /* 0x000ea20008000a00 */
[----:B------:R-:W-:Y:S01]  /*7c10*/  MOV R15, 0x0 ;  /* 0x00000000000f7802 */ /* 0x000fe20000000f00 */
[----:B------:R-:W-:Y:S02]  /*7c20*/  HFMA2 R12, -RZ, RZ, 0, 5.9604644775390625e-08 ;  /* 0x00000001ff0c7431 */ /* 0x000fe400000001ff */
[----:B------:R-:W-:Y:S02]  /*7c30*/  IMAD.MOV.U32 R8, RZ, RZ, 0x192 ;  /* 0x00000192ff087424 */ /* 0x000fe400078e00ff */
[----:B------:R-:W-:Y:S01]  /*7c40*/  IMAD.MOV.U32 R13, RZ, RZ, RZ ;  /* 0x000000ffff0d7224 */ /* 0x000fe200078e00ff */
[----:B------:R-:W4:Y:S01]  /*7c50*/  LDCU.64 UR6, c[0x4][0x78] ;  /* 0x01000f00ff0677ac */ /* 0x000f220008000a00 */
[----:B------:R-:W1:Y:S01]  /*7c60*/  LDC.64 R14, c[0x4][R15] ;  /* 0x010000000f0e7b82 */ /* 0x000e620000000a00 */
[----:B------:R-:W5:Y:S01]  /*7c70*/  LDCU.64 UR4, c[0x4][0x10] ;  /* 0x01000200ff0477ac */ /* 0x000f620008000a00 */
[----:B--2---:R-:W-:Y:S01]  /*7c80*/  MOV R5, UR9 ;  /* 0x0000000900057c02 */ /* 0x004fe20008000f00 */
[----:B------:R-:W-:Y:S01]  /*7c90*/  IMAD.U32 R4, RZ, RZ, UR8 ;  /* 0x00000008ff047e24 */ /* 0x000fe2000f8e00ff */
[----:B----4-:R-:W-:Y:S01]  /*7ca0*/  MOV R7, UR7 ;  /* 0x0000000700077c02 */ /* 0x010fe20008000f00 */
[----:B------:R-:W-:Y:S01]  /*7cb0*/  IMAD.U32 R6, RZ, RZ, UR6 ;  /* 0x00000006ff067e24 */ /* 0x000fe2000f8e00ff */
[----:B-----5:R-:W-:Y:S01]  /*7cc0*/  MOV R11, UR5 ;  /* 0x00000005000b7c02 */ /* 0x020fe20008000f00 */
[----:B------:R-:W-:Y:S02]  /*7cd0*/  IMAD.U32 R10, RZ, RZ, UR4 ;  /* 0x00000004ff0a7e24 */ /* 0x000fe4000f8e00ff */
[----:B------:R-:W-:Y:S07]  /*7ce0*/  LEPC R20, `(.L_x_135) ;  /* 0x000000001014794e */ /* 0x000fee0000000000 */
[----:B-1-3--:R-:W-:Y:S05]  /*7cf0*/  CALL.ABS.NOINC R14 ;  /* 0x000000000e007343 */ /* 0x00afea0003c00000 */
.L_x_135:
[----:B------:R-:W-:Y:S01]  /*7d00*/  LOP3.LUT P0, RZ, R69, 0x60, RZ, 0xc0, !PT ;  /* 0x0000006045ff7812 */ /* 0x000fe2000780c0ff */
[----:B------:R-:W-:Y:S05]  /*7d10*/  WARPSYNC.ALL ;  /* 0x0000000000007948 */ /* 0x000fea0003800000 */
[----:B------:R-:W-:Y:S01]  /*7d20*/  R2UR UR4, R2 ;  /* 0x00000000020472ca */ /* 0x000fe200000e0000 */
[----:B------:R-:W-:Y:S01]  /*7d30*/  BSSY.RECONVERGENT B0, `(.L_x_136) ;  /* 0x00000b3000007945 */ /* 0x000fe20003800200 */
[-C--:B------:R-:W-:Y:S02]  /*7d40*/  F2FP.F16.E4M3.UNPACK_B R2, R24.reuse ;  /* 0x00000018ff02723e */ /* 0x080fe400020006ff */
[-C--:B------:R-:W-:Y:S02]  /*7d50*/  F2FP.F16.E4M3.UNPACK_B R4, R25.reuse ;  /* 0x00000019ff04723e */ /* 0x080fe400020006ff */
[----:B------:R-:W-:Y:S01]  /*7d60*/  F2FP.F16.E4M3.UNPACK_B R24, R24.H1 ;  /* 0x00000018ff18723e */ /* 0x000fe200030006ff */
[----:B-1----:R-:W-:Y:S01]  /*7d70*/  HADD2.F32 R0, -RZ, R2.H0_H0 ;  /* 0x20000002ff007230 */ /* 0x002fe20000004100 */
[----:B------:R-:W-:Y:S01]  /*7d80*/  F2FP.F16.E4M3.UNPACK_B R25, R25.H1 ;  /* 0x00000019ff19723e */ /* 0x000fe200030006ff */
[----:B------:R-:W-:Y:S01]  /*7d90*/  HADD2.F32 R41, -RZ, R4.H0_H0 ;  /* 0x20000004ff297230 */ /* 0x000fe20000004100 */
[-C--:B------:R-:W-:Y:S01]  /*7da0*/  F2FP.F16.E4M3.UNPACK_B R46, R26.reuse ;  /* 0x0000001aff2e723e */ /* 0x080fe200020006ff */
[--C-:B------:R-:W-:Y:S01]  /*7db0*/  HADD2.F32 R3, -RZ, R24.reuse.H0_H0 ;  /* 0x20000018ff037230 */ /* 0x100fe20000004100 */
[----:B------:R-:W-:Y:S01]  /*7dc0*/  F2FP.F16.E4M3.UNPACK_B R48, R26.H1 ;  /* 0x0000001aff30723e */ /* 0x000fe200030006ff */
[----:B------:R-:W-:Y:S01]  /*7dd0*/  HADD2.F32 R40, -RZ, R24.H1_H1 ;  /* 0x30000018ff287230 */ /* 0x000fe20000004100 */
[-C--:B------:R-:W-:Y:S01]  /*7de0*/  F2FP.F16.E4M3.UNPACK_B R50, R27.reuse ;  /* 0x0000001bff32723e */ /* 0x080fe200020006ff */
[----:B------:R-:W-:Y:S01]  /*7df0*/  HADD2.F32 R42, -RZ, R4.H1_H1 ;  /* 0x30000004ff2a7230 */ /* 0x000fe20000004100 */
[----:B------:R-:W-:Y:S01]  /*7e00*/  F2FP.F16.E4M3.UNPACK_B R52, R27.H1 ;  /* 0x0000001bff34723e */ /* 0x000fe200030006ff */
[--C-:B------:R-:W-:Y:S01]  /*7e10*/  HADD2.F32 R43, -RZ, R25.reuse.H0_H0 ;  /* 0x20000019ff2b7230 */ /* 0x100fe20000004100 */
[-C--:B------:R-:W-:Y:S01]  /*7e20*/  F2FP.F16.E4M3.UNPACK_B R54, R16.reuse ;  /* 0x00000010ff36723e */ /* 0x080fe200020006ff */
[----:B------:R-:W-:Y:S01]  /*7e30*/  HADD2.F32 R44, -RZ, R25.H1_H1 ;  /* 0x30000019ff2c7230 */ /* 0x000fe20000004100 */
[----:B------:R-:W-:Y:S01]  /*7e40*/  F2FP.F16.E4M3.UNPACK_B R56, R16.H1 ;  /* 0x00000010ff38723e */ /* 0x000fe200030006ff */
[----:B------:R-:W-:Y:S01]  /*7e50*/  HADD2.F32 R2, -RZ, R2.H1_H1 ;  /* 0x30000002ff027230 */ /* 0x000fe20000004100 */
[-C--:B------:R-:W-:Y:S01]  /*7e60*/  F2FP.F16.E4M3.UNPACK_B R58, R17.reuse ;  /* 0x00000011ff3a723e */ /* 0x080fe200020006ff */
[--C-:B------:R-:W-:Y:S01]  /*7e70*/  HADD2.F32 R45, -RZ, R46.reuse.H0_H0 ;  /* 0x2000002eff2d7230 */ /* 0x100fe20000004100 */
        /* <DEDUP_REMOVED lines=10> */
[----:B------:R-:W1:Y:S01]  /*7f20*/  LDTM.x32 R4, tmem[UR4] ;  /* 0x00000004000479ee */ /* 0x000e6200082c0000 */
[----:B------:R-:W-:Y:S01]  /*7f30*/  NOP ;  /* 0x0000000000007918 */ /* 0x000fe20000000000 */
[----:B------:R-:W-:Y:S01]  /*7f40*/  IADD3 R88, PT, PT, R88, 0x280, RZ ;  /* 0x0000028058587810 */ /* 0x000fe20007ffe0ff */
[--C-:B------:R-:W-:Y:S01]  /*7f50*/  HADD2.F32 R53, -RZ, R54.reuse.H0_H0 ;  /* 0x20000036ff357230 */ /* 0x100fe20000004100 */
[----:B------:R-:W-:Y:S01]  /*7f60*/  IADD3 R36, PT, PT, R36, 0x1, RZ ;  /* 0x0000000124247810 */ /* 0x000fe20007ffe0ff */
[----:B------:R-:W-:Y:S01]  /*7f70*/  HADD2.F32 R54, -RZ, R54.H1_H1 ;  /* 0x30000036ff367230 */ /* 0x000fe20000004100 */
[----:B------:R-:W-:Y:S01]  /*7f80*/  LOP3.LUT R88, R88, 0xfefffff8, RZ, 0xc0, !PT ;  /* 0xfefffff858587812 */ /* 0x000fe200078ec0ff */
[--C-:B------:R-:W-:Y:S02]  /*7f90*/  HADD2.F32 R57, -RZ, R58.reuse.H0_H0 ;  /* 0x2000003aff397230 */ /* 0x100fe40000004100 */
[----:B------:R-:W-:Y:S01]  /*7fa0*/  HADD2.F32 R58, -RZ, R58.H1_H1 ;  /* 0x3000003aff3a7230 */ /* 0x000fe20000004100 */
[----:B-1----:R1:W-:Y:S01]  /*7fb0*/  SYNCS.ARRIVE.TRANS64.RED.A1T0 RZ, [R88+URZ], RZ ;  /* 0x000000ff58ff79a7 */ /* 0x0023e200081004ff */
[--C-:B------:R-:W-:Y:S02]  /*7fc0*/  HADD2.F32 R61, -RZ, R62.reuse.H0_H0 ;  /* 0x2000003eff3d7230 */ /* 0x100fe40000004100 */
[----:B------:R-:W-:Y:S02]  /*7fd0*/  HADD2.F32 R62, -RZ, R62.H1_H1 ;  /* 0x3000003eff3e7230 */ /* 0x000fe40000004100 */
[--C-:B------:R-:W-:Y:S02]  /*7fe0*/  HADD2.F32 R65, -RZ, R66.reuse.H0_H0 ;  /* 0x20000042ff417230 */ /* 0x100fe40000004100 */
[----:B------:R-:W-:Y:S02]  /*7ff0*/  HADD2.F32 R66, -RZ, R66.H1_H1 ;  /* 0x30000042ff427230 */ /* 0x000fe40000004100 */
[--C-:B------:R-:W-:Y:S02]  /*8000*/  HADD2.F32 R51, -RZ, R52.reuse.H0_H0 ;  /* 0x20000034ff337230 */ /* 0x100fe40000004100 */
[----:B------:R-:W-:Y:S02]  /*8010*/  HADD2.F32 R52, -RZ, R52.H1_H1 ;  /* 0x30000034ff347230 */ /* 0x000fe40000004100 */
[--C-:B------:R-:W-:Y:S02]  /*8020*/  HADD2.F32 R55, -RZ, R56.reuse.H0_H0 ;  /* 0x20000038ff377230 */ /* 0x100fe40000004100 */
[C---:B---3--:R-:W-:Y:S01]  /*8030*/  FMUL R4, R38.reuse, R4 ;  /* 0x0000000426047220 */ /* 0x048fe20000400000 */
[C---:B------:R-:W-:Y:S01]  /*8040*/  FMUL R5, R38.reuse, R5 ;  /* 0x0000000526057220 */ /* 0x040fe20000400000 */
[C---:B------:R-:W-:Y:S01]  /*8050*/  FMUL R8, R38.reuse, R8 ;  /* 0x0000000826087220 */ /* 0x040fe20000400000 */
[C---:B------:R-:W-:Y:S01]  /*8060*/  FMUL R9, R38.reuse, R9 ;  /* 0x0000000926097220 */ /* 0x040fe20000400000 */
[C---:B------:R-:W-:Y:S01]  /*8070*/  FFMA R4, R39.reuse, R0, R4 ;  /* 0x0000000027047223 */ /* 0x040fe20000000004 */
[C---:B------:R-:W-:Y:S01]  /*8080*/  FFMA R5, R39.reuse, R2, R5 ;  /* 0x0000000227057223 */ /* 0x040fe20000000005 */
[C---:B------:R-:W-:Y:S01]  /*8090*/  FMUL R12, R38.reuse, R12 ;  /* 0x0000000c260c7220 */ /* 0x040fe20000400000 */
        /* <DEDUP_REMOVED lines=15> */
[C---:B------:R-:W-:Y:S01]  /*8190*/  FFMA R6, R39.reuse, R3, R6 ;  /* 0x0000000327067223 */ /* 0x040fe20000000006 */
[C---:B------:R-:W-:Y:S01]  /*81a0*/  FFMA R7, R39.reuse, R40, R7 ;  /* 0x0000002827077223 */ /* 0x040fe20000000007 */
[C---:B------:R-:W-:Y:S01]  /*81b0*/  FFMA R8, R39.reuse, R41, R8 ;  /* 0x0000002927087223 */ /* 0x040fe20000000008 */
[C---:B------:R-:W-:Y:S01]  /*81c0*/  FFMA R9, R39.reuse, R42, R9 ;  /* 0x0000002a27097223 */ /* 0x040fe20000000009 */
[C---:B------:R-:W-:Y:S01]  /*81d0*/  FFMA R10, R39.reuse, R43, R10 ;  /* 0x0000002b270a7223 */ /* 0x040fe2000000000a */
[C---:B------:R-:W-:Y:S01]  /*81e0*/  FFMA R11, R39.reuse, R44, R11 ;  /* 0x0000002c270b7223 */ /* 0x040fe2000000000b */
[C---:B------:R-:W-:Y:S01]  /*81f0*/  FFMA R12, R39.reuse, R45, R12 ;  /* 0x0000002d270c7223 */ /* 0x040fe2000000000c */
[----:B------:R-:W-:Y:S01]  /*8200*/  FFMA R13, R39, R46, R13 ;  /* 0x0000002e270d7223 */ /* 0x000fe2000000000d */
[----:B------:R-:W-:Y:S01]  /*8210*/  F2FP.SATFINITE.E4M3.F32.PACK_AB_MERGE_C R6, R7, R6, RZ ;  /* 0x000000060706723e */ /* 0x000fe200048070ff */
[C---:B------:R-:W-:Y:S01]  /*8220*/  FMUL R14, R38.reuse, R14 ;  /* 0x0000000e260e7220 */ /* 0x040fe20000400000 */
[----:B------:R-:W-:Y:S01]  /*8230*/  F2FP.SATFINITE.E4M3.F32.PACK_AB_MERGE_C R10, R11, R10, RZ ;  /* 0x0000000a0b0a723e */ /* 0x000fe200048070ff */
[C---:B------:R-:W-:Y:S01]  /*8240*/  FMUL R15, R38.reuse, R15 ;  /* 0x0000000f260f7220 */ /* 0x040fe20000400000 */
[----:B------:R-:W-:Y:S01]  /*8250*/  F2FP.SATFINITE.E4M3.F32.PACK_AB_MERGE_C R4, R5, R4, R6 ;  /* 0x000000040504723e */ /* 0x000fe20004807006 */
[----:B------:R-:W-:Y:S01]  /*8260*/  FFMA R14, R39, R47, R14 ;  /* 0x0000002f270e7223 */ /* 0x000fe2000000000e */
[----:B------:R-:W-:Y:S01]  /*8270*/  F2FP.SATFINITE.E4M3.F32.PACK_AB_MERGE_C R5, R9, R8, R10 ;  /* 0x000000080905723e */ /* 0x000fe2000480700a */
[C---:B------:R-:W-:Y:S01]  /*8280*/  FFMA R15, R39.reuse, R48, R15 ;  /* 0x00000030270f7223 */ /* 0x040fe2000000000f */
[C---:B------:R-:W-:Y:S01]  /*8290*/  FFMA R16, R39.reuse, R49, R16 ;  /* 0x0000003127107223 */ /* 0x040fe20000000010 */
[C---:B------:R-:W-:Y:S01]  /*82a0*/  FFMA R17, R39.reuse, R50, R17 ;  /* 0x0000003227117223 */ /* 0x040fe20000000011 */
[C---:B------:R-:W-:Y:S01]  /*82b0*/  FMUL R18, R38.reuse, R18 ;  /* 0x0000001226127220 */ /* 0x040fe20000400000 */
[C---:B------:R-:W-:Y:S01]  /*82c0*/  FMUL R19, R38.reuse, R19 ;  /* 0x0000001326137220 */ /* 0x040fe20000400000 */
[----:B------:R-:W-:Y:S02]  /*82d0*/  HADD2.F32 R56, -RZ, R56.H1_H1 ;  /* 0x30000038ff387230 */ /* 0x000fe40000004100 */
[C---:B------:R-:W-:Y:S01]  /*82e0*/  FMUL R22, R38.reuse, R22 ;  /* 0x0000001626167220 */ /* 0x040fe20000400000 */
[C---:B------:R-:W-:Y:S01]  /*82f0*/  FFMA R18, R39.reuse, R51, R18 ;  /* 0x0000003327127223 */ /* 0x040fe20000000012 */
[C---:B------:R-:W-:Y:S01]  /*8300*/  FFMA R19, R39.reuse, R52, R19 ;  /* 0x0000003427137223 */ /* 0x040fe20000000013 */
[C---:B------:R-:W-:Y:S01]  /*8310*/  FMUL R23, R38.reuse, R23 ;  /* 0x0000001726177220 */ /* 0x040fe20000400000 */
[C---:B------:R-:W-:Y:S01]  /*8320*/  FFMA R20, R39.reuse, R53, R20 ;  /* 0x0000003527147223 */ /* 0x040fe20000000014 */
[C---:B------:R-:W-:Y:S01]  /*8330*/  FFMA R21, R39.reuse, R54, R21 ;  /* 0x0000003627157223 */ /* 0x040fe20000000015 */
[--C-:B------:R-:W-:Y:S02]  /*8340*/  HADD2.F32 R59, -RZ, R60.reuse.H0_H0 ;  /* 0x2000003cff3b7230 */ /* 0x100fe40000004100 */
[C---:B------:R-:W-:Y:S01]  /*8350*/  FFMA R22, R39.reuse, R55, R22 ;  /* 0x0000003727167223 */ /* 0x040fe20000000016 */
[----:B------:R-:W-:Y:S02]  /*8360*/  HADD2.F32 R60, -RZ, R60.H1_H1 ;  /* 0x3000003cff3c7230 */ /* 0x000fe40000004100 */
[C---:B------:R-:W-:Y:S01]  /*8370*/  FMUL R3, R38.reuse, R26 ;  /* 0x0000001a26037220 */ /* 0x040fe20000400000 */
        /* <DEDUP_REMOVED lines=16> */
[----:B------:R-:W-:Y:S01]  /*8480*/  FFMA R31, R39, R64, R31 ;  /* 0x00000040271f7223 */ /* 0x000fe2000000001f */
[----:B------:R-:W-:Y:S01]  /*8490*/  FMUL R35, R38, R35 ;  /* 0x0000002326237220 */ /* 0x000fe20000400000 */
[----:B------:R-:W-:Y:S01]  /*84a0*/  F2FP.SATFINITE.E4M3.F32.PACK_AB_MERGE_C R14, R15, R14, RZ ;  /* 0x0000000e0f0e723e */ /* 0x000fe200048070ff */
[----:B------:R-:W-:Y:S01]  /*84b0*/  FFMA R28, R39, R65, R28 ;  /* 0x00000041271c7223 */ /* 0x000fe2000000001c */
[----:B------:R-:W-:Y:S01]  /*84c0*/  F2FP.SATFINITE.E4M3.F32.PACK_AB_MERGE_C R7, R19, R18, RZ ;  /* 0x000000121307723e */ /* 0x000fe200048070ff */
[C---:B------:R-:W-:Y:S01]  /*84d0*/  FFMA R29, R39.reuse, R66, R29 ;  /* 0x00000042271d7223 */ /* 0x040fe2000000001d */
[----:B------:R-:W-:Y:S01]  /*84e0*/  FFMA R30, R39, R67, R30 ;  /* 0x00000043271e7223 */ /* 0x000fe2000000001e */
[----:B------:R-:W-:Y:S01]  /*84f0*/  F2FP.SATFINITE.E4M3.F32.PACK_AB_MERGE_C R22, R23, R22, RZ ;  /* 0x000000161716723e */ /* 0x000fe200048070ff */
[----:B------:R-:W-:Y:S01]  /*8500*/  FFMA R35, R39, R68, R35 ;  /* 0x0000004427237223 */ /* 0x000fe20000000023 */
[----:B------:R-:W-:Y:S02]  /*8510*/  F2FP.SATFINITE.E4M3.F32.PACK_AB_MERGE_C R6, R13, R12, R14 ;  /* 0x0000000c0d06723e */ /* 0x000fe4000480700e */
[----:B------:R-:W-:Y:S02]  /*8520*/  F2FP.SATFINITE.E4M3.F32.PACK_AB_MERGE_C R7, R17, R16, R7 ;  /* 0x000000101107723e */ /* 0x000fe40004807007 */
[----:B------:R-:W-:Y:S02]  /*8530*/  F2FP.SATFINITE.E4M3.F32.PACK_AB_MERGE_C R20, R21, R20, R22 ;  /* 0x000000141514723e */ /* 0x000fe40004807016 */
[----:B------:R-:W-:Y:S01]  /*8540*/  F2FP.SATFINITE.E4M3.F32.PACK_AB_MERGE_C R3, R27, R3, RZ ;  /* 0x000000031b03723e */ /* 0x000fe200048070ff */
[----:B------:R1:W-:Y:S01]  /*8550*/  STS.128 [R78+UR44+0x1400], R4 ;  /* 0x001400044e007988 */ /* 0x0003e20008000c2c */
[----:B------:R-:W-:Y:S02]  /*8560*/  F2FP.SATFINITE.E4M3.F32.PACK_AB_MERGE_C R22, R31, R26, RZ ;  /* 0x0000001a1f16723e */ /* 0x000fe400048070ff */
[----:B------:R-:W-:Y:S02]  /*8570*/  F2FP.SATFINITE.E4M3.F32.PACK_AB_MERGE_C R23, R35, R30, RZ ;  /* 0x0000001e2317723e */ /* 0x000fe400048070ff */
[----:B------:R-:W-:Y:S02]  /*8580*/  F2FP.SATFINITE.E4M3.F32.PACK_AB_MERGE_C R21, R2, R0, R3 ;  /* 0x000000000215723e */ /* 0x000fe40004807003 */
[----:B------:R-:W-:Y:S02]  /*8590*/  F2FP.SATFINITE.E4M3.F32.PACK_AB_MERGE_C R22, R25, R24, R22 ;  /* 0x000000181916723e */ /* 0x000fe40004807016 */
[----:B------:R-:W-:Y:S05]  /*85a0*/  F2FP.SATFINITE.E4M3.F32.PACK_AB_MERGE_C R23, R29, R28, R23 ;  /* 0x0000001c1d17723e */ /* 0x000fea0004807017 */
[----:B------:R1:W-:Y:S01]  /*85b0*/  STS.128 [R86+0x1010], R20 ;  /* 0x0010101456007388 */ /* 0x0003e20000000c00 */
[----:B------:R-:W-:Y:S01]  /*85c0*/  @!PT LDS RZ, [RZ] ;  /* 0x00000000fffff984 */ /* 0x000fe20000000800 */
[----:B------:R-:W-:Y:S01]  /*85d0*/  @!PT LDS RZ, [RZ] ;  /* 0x00000000fffff984 */ /* 0x000fe20000000800 */
[----:B------:R-:W-:Y:S01]  /*85e0*/  @!PT LDS RZ, [RZ] ;  /* 0x00000000fffff984 */ /* 0x000fe20000000800 */
[----:B------:R-:W-:Y:S01]  /*85f0*/  @!PT LDS RZ, [RZ] ;  /* 0x00000000fffff984 */ /* 0x000fe20000000800 */
[----:B------:R2:W-:Y:S07]  /*8600*/  MEMBAR.ALL.CTA ;  /* 0x0000000000007992 */ /* 0x0005ee0000008000 */
[----:B--2---:R-:W2:Y:S02]  /*8610*/  FENCE.VIEW.ASYNC.S ;  /* 0x00000000000073c6 */ /* 0x004ea40000000000 */
[----:B--2---:R-:W-:Y:S06]  /*8620*/  BAR.SYNC.DEFER_BLOCKING 0x1, 0x80 ;  /* 0x0042000000007b1d */ /* 0x004fec0000010000 */
[----:B------:R-:W-:Y:S05]  /*8630*/  @P0 BRA `(.L_x_137) ;  /* 0x0000000000880947 */ /* 0x000fea0003800000 */
[----:B------:R-:W2:Y:S01]  /*8640*/  LDCU.128 UR12, c[0x0][0xb90] ;  /* 0x00017200ff0c77ac */ /* 0x000ea20008000c00 */
[----:B------:R-:W3:Y:S01]  /*8650*/  LDCU UR18, c[0x0][0xba0] ;  /* 0x00017400ff1277ac */ /* 0x000ee20008000800 */
[----:B------:R-:W-:Y:S02]  /*8660*/  USHF.L.U32 UR10, UR49, 0x6, URZ ;  /* 0x00000006310a7899 */ /* 0x000fe400080006ff */
[----:B------:R-:W-:Y:S02]  /*8670*/  UISETP.NE.AND UP0, UPT, UR56, 0x1, UPT ;  /* 0x000000013800788c */ /* 0x000fe4000bf05270 */
[----:B------:R-:W-:Y:S01]  /*8680*/  UIMAD.WIDE.U32 UR4, UR10, UR57, URZ ;  /* 0x000000390a0472a5 */ /* 0x000fe2000f8e00ff */
[----:B------:R-:W4:Y:S01]  /*8690*/  LDCU.64 UR16, c[0x0][0x348] ;  /* 0x00006900ff1077ac */ /* 0x000f220008000a00 */
[----:B------:R-:W-:Y:S02]  /*86a0*/  UIADD3 UR8, UPT, UPT, UR44, 0x1400, URZ ;  /* 0x000014002c087890 */ /* 0x000fe4000fffe0ff */
[----:B--2---:R-:W-:Y:S02]  /*86b0*/  UISETP.NE.AND UP1, UPT, UR14, 0x1, UPT ;  /* 0x000000010e00788c */ /* 0x004fe4000bf25270 */
[----:B------:R-:W-:Y:S02]  /*86c0*/  USHF.L.U32 UR9, UR51, 0x6, URZ ;  /* 0x0000000633097899 */ /* 0x000fe400080006ff */
[----:B------:R-:W-:Y:S01]  /*86d0*/  MOV R87, UR8 ;  /* 0x0000000800577c02 */ /* 0x000fe20008000f00 */
[----:B------:R-:W-:Y:S02]  /*86e0*/  UMOV UR4, UR5 ;  /* 0x0000000500047c82 */ /* 0x000fe40008000000 */
[----:B------:R-:W-:Y:S01]  /*86f0*/  USHF.R.U32.HI UR4, URZ, UR58, UR4 ;  /* 0x0000003aff047299 */ /* 0x000fe20008011604 */
[----:B------:R-:W-:Y:S03]  /*8700*/  R2UR UR8, R87 ;  /* 0x00000000570872ca */ /* 0x000fe600000e0000 */
[----:B------:R-:W-:Y:S02]  /*8710*/  USEL UR11, UR10, UR4, !UP0 ;  /* 0x000000040a0b7287 */ /* 0x000fe4000c000000 */
[----:B------:R-:W-:Y:S02]  /*8720*/  UISETP.NE.AND UP0, UPT, UR59, 0x1, UPT ;  /* 0x000000013b00788c */ /* 0x000fe4000bf05270 */
[----:B------:R-:W-:Y:S07]  /*8730*/  UIMAD.WIDE.U32 UR4, UR11, UR12, URZ ;  /* 0x0000000c0b0472a5 */ /* 0x000fee000f8e00ff */
[----:B------:R-:W-:Y:S02]  /*8740*/  UMOV UR4, UR5 ;  /* 0x0000000500047c82 */ /* 0x000fe40008000000 */
[----:B------:R-:W-:Y:S04]  /*8750*/  USHF.R.U32.HI UR4, URZ, UR13, UR4 ;  /* 0x0000000dff047299 */ /* 0x000fe80008011604 */
[----:B------:R-:W-:Y:S02]  /*8760*/  USEL UR12, UR11, UR4, !UP0 ;  /* 0x000000040b0c7287 */ /* 0x000fe4000c000000 */
[----:B----4-:R-:W-:Y:S02]  /*8770*/  UIADD3 UR4, UP0, UPT, UR16, 0x780, URZ ;  /* 0x0000078010047890 */ /* 0x010fe4000ff1e0ff */
[----:B------:R-:W-:Y:S07]  /*8780*/  UIMAD.WIDE.U32 UR6, UR12, UR15, URZ ;  /* 0x0000000f0c0672a5 */ /* 0x000fee000f8e00ff */
[----:B------:R-:W-:Y:S01]  /*8790*/  UMOV UR5, UR7 ;  /* 0x0000000700057c82 */ /* 0x000fe20008000000 */
[----:B------:R-:W-:Y:S02]  /*87a0*/  UIADD3 UR7, UPT, UPT, -UR11, URZ, URZ ;  /* 0x000000ff0b077290 */ /* 0x000fe4000fffe1ff */
[----:B---3--:R-:W-:Y:S02]  /*87b0*/  USHF.R.U32.HI UR5, URZ, UR18, UR5 ;  /* 0x00000012ff057299 */ /* 0x008fe40008011605 */
[----:B------:R-:W-:Y:S02]  /*87c0*/  UIMAD UR10, UR56, UR7, UR10 ;  /* 0x00000007380a72a4 */ /* 0x000fe4000f8e020a */
[----:B------:R-:W-:Y:S02]  /*87d0*/  USEL UR13, UR12, UR5, !UP1 ;  /* 0x000000050c0d7287 */ /* 0x000fe4000c800000 */
[----:B------:R-:W-:Y:S02]  /*87e0*/  UIADD3 UR5, UPT, UPT, -UR12, URZ, URZ ;  /* 0x000000ff0c057290 */ /* 0x000fe4000fffe1ff */
[----:B------:R-:W-:Y:S02]  /*87f0*/  UIADD3 UR6, UPT, UPT, -UR13, URZ, URZ ;  /* 0x000000ff0d067290 */ /* 0x000fe4000fffe1ff */
[----:B------:R-:W-:Y:S02]  /*8800*/  UIMAD UR11, UR59, UR5, UR11 ;  /* 0x000000053b0b72a4 */ /* 0x000fe4000f8e020b */
[----:B------:R-:W-:Y:S02]  /*8810*/  UIMAD UR12, UR14, UR6, UR12 ;  /* 0x000000060e0c72a4 */ /* 0x000fe4000f8e020c */
[----:B------:R-:W-:Y:S09]  /*8820*/  UIADD3.X UR5, UPT, UPT, URZ, UR17, URZ, UP0, !UPT ;  /* 0x00000011ff057290 */ /* 0x000ff200087fe4ff */
[----:B------:R2:W-:Y:S01]  /*8830*/  UTMASTG.5D.IM2COL [UR8], [UR4] ;  /* 0x00000008040073b5 */ /* 0x0005e20008060000 */
[----:B------:R0:W-:Y:S01]  /*8840*/  UTMACMDFLUSH ;  /* 0x00000000000079b7 */ /* 0x0001e20000000000 */
[----:B--2---:R-:W-:Y:S04]  /*8850*/  DEPBAR.LE SB0, 0x0 ;  /* 0x000080000000791a */ /* 0x004fe80000000000 */
.L_x_137:
[----:B------:R-:W-:Y:S05]  /*8860*/  BSYNC.RECONVERGENT B0 ;  /* 0x0000000000007941 */ /* 0x000fea0003800200 */
.L_x_136:
[----:B------:R-:W-:Y:S01]  /*8870*/  R2UR UR4, R81 ;  /* 0x00000000510472ca */ /* 0x000fe200000e0000 */
[----:B------:R-:W-:Y:S01]  /*8880*/  BAR.SYNC.DEFER_BLOCKING 0x1, 0x80 ;  /* 0x0042000000007b1d */ /* 0x000fe20000010000 */
[----:B------:R-:W-:Y:S01]  /*8890*/  ISETP.NE.AND P0, PT, R36, 0x2, PT ;  /* 0x000000022400780c */ /* 0x000fe20003f05270 */
[----:B------:R-:W-:Y:S01]  /*88a0*/  UISETP.NE.AND UP0, UPT, UR46, URZ, UPT ;  /* 0x000000ff2e00728c */ /* 0x000fe2000bf05270 */
[----:B------:R-:W-:Y:S01]  /*88b0*/  LOP3.LUT R84, R84, 0x1, RZ, 0x3c, !PT ;  /* 0x0000000154547812 */ /* 0x000fe200078e3cff */
[----:B------:R-:W-:Y:S01]  /*88c0*/  UIADD3 UR49, UPT, UPT, UR37, UR63, URZ ;  /* 0x0000003f25317290 */ /* 0x000fe2000fffe0ff */
[----:B------:R-:W-:Y:S02]  /*88d0*/  SEL R0, RZ, 0x1, P0 ;  /* 0x00000001ff007807 */ /* 0x000fe40000000000 */
[----:B------:R-:W-:Y:S02]  /*88e0*/  SEL R36, R36, RZ, P0 ;  /* 0x000000ff24247207 */ /* 0x000fe40000000000 */
[----:B------:R-:W-:Y:S03]  /*88f0*/  LOP3.LUT R85, R85, R0, RZ, 0x3c, !PT ;  /* 0x0000000055557212 */ /* 0x000fe600078e3cff */
[----:B------:R-:W-:Y:S01]  /*8900*/  UIADD3 UR51, UPT, UPT, UR36, UR4, URZ ;  /* 0x0000000424337290 */ /* 0x000fe2000fffe0ff */
[----:B------:R-:W-:Y:S01]  /*8910*/  UMOV UR45, UR50 ;  /* 0x00000032002d7c82 */ /* 0x000fe20008000000 */
[----:B------:R-:W-:Y:S10]  /*8920*/  BRA.U UP0, `(.L_x_138) ;  /* 0xffffffe100f87547 */ /* 0x000ff4000b83ffff */
[----:B------:R-:W-:Y:S05]  /*8930*/  EXIT ;  /* 0x000000000000794d */ /* 0x000fea0003800000 */
.L_x_25:
[----:B------:R-:W-:Y:S07]  /*8940*/  MOV R0, UR9 ;  /* 0x0000000900007c02 */ /* 0x000fee0008000f00 */
.L_x_139:
[----:B--2---:R2:W3:Y:S02]  /*8950*/  SYNCS.PHASECHK.TRANS64.TRYWAIT P0, [R0+URZ+0x120], R4 ;  /* 0x00012004000075a7 */ /* 0x0044e400080011ff */
[----:B---3--:R-:W-:Y:S05]  /*8960*/  @!P0 NANOSLEEP.SYNCS 0x989680 ;  /* 0x009896800000895d */ /* 0x008fea0003900000 */
[----:B------:R-:W3:Y:S02]  /*8970*/  @!P0 SYNCS.PHASECHK.TRANS64 P0, [R0+URZ+0x120], R4 ;  /* 0x00012004000085a7 */ /* 0x000ee400080010ff */
[----:B---3--:R-:W-:Y:S05]  /*8980*/  @!P0 BRA `(.L_x_139) ;  /* 0xfffffffc00f08947 */ /* 0x008fea000383ffff */
[----:B------:R-:W-:Y:S05]  /*8990*/  BRA `(.L_x_24) ;  /* 0xffffff9400807947 */ /* 0x000fea000383ffff */
.L_x_32:
[----:B------:R-:W-:Y:S07]  /*89a0*/  MOV R0, UR9 ;  /* 0x0000000900007c02 */ /* 0x000fee0008000f00 */
.L_x_140:
[----:B-1----:R1:W2:Y:S02]  /*89b0*/  SYNCS.PHASECHK.TRANS64.TRYWAIT P0, [R0+URZ+0x120], R4 ;  /* 0x00012004000075a7 */ /* 0x0022a400080011ff */
[----:B--2---:R-:W-:Y:S05]  /*89c0*/  @!P0 NANOSLEEP.SYNCS 0x989680 ;  /* 0x009896800000895d */ /* 0x004fea0003900000 */
[----:B------:R-:W2:Y:S02]  /*89d0*/  @!P0 SYNCS.PHASECHK.TRANS64 P0, [R0+URZ+0x120], R4 ;  /* 0x00012004000085a7 */ /* 0x000ea400080010ff */
[----:B--2---:R-:W-:Y:S05]  /*89e0*/  @!P0 BRA `(.L_x_140) ;  /* 0xfffffffc00f08947 */ /* 0x004fea000383ffff */
[----:B------:R-:W-:Y:S05]  /*89f0*/  BRA `(.L_x_31) ;  /* 0xffffff9c00247947 */ /* 0x000fea000383ffff */
.L_x_37:
[----:B-1----:R-:W-:-:S07]  /*8a00*/  MOV R0, UR30 ;  /* 0x0000001e00007c02 */ /* 0x002fce0008000f00 */
.L_x_141:
[----:B-1----:R1:W2:Y:S02]  /*8a10*/  SYNCS.PHASECHK.TRANS64.TRYWAIT P0, [R0+URZ+0x260], R3 ;  /* 0x00026003000075a7 */ /* 0x0022a400080011ff */
[----:B--2---:R-:W-:Y:S05]  /*8a20*/  @!P0 NANOSLEEP.SYNCS 0x989680 ;  /* 0x009896800000895d */ /* 0x004fea0003900000 */
[----:B------:R-:W2:Y:S02]  /*8a30*/  @!P0 SYNCS.PHASECHK.TRANS64 P0, [R0+URZ+0x260], R3 ;  /* 0x00026003000085a7 */ /* 0x000ea400080010ff */
[----:B--2---:R-:W-:Y:S05]  /*8a40*/  @!P0 BRA `(.L_x_141) ;  /* 0xfffffffc00f08947 */ /* 0x004fea000383ffff */
[----:B------:R-:W-:Y:S05]  /*8a50*/  BRA `(.L_x_142) ;  /* 0xffffffa000087947 */ /* 0x000fea000383ffff */
.L_x_41:
[----:B------:R-:W-:-:S07]  /*8a60*/  MOV R0, UR4 ;  /* 0x0000000400007c02 */ /* 0x000fce0008000f00 */
.L_x_143:
[----:B-1----:R1:W2:Y:S02]  /*8a70*/  SYNCS.PHASECHK.TRANS64.TRYWAIT P0, [R0+URZ], R2 ;  /* 0x00000002000075a7 */ /* 0x0022a400080011ff */
[----:B--2---:R-:W-:Y:S05]  /*8a80*/  @!P0 NANOSLEEP.SYNCS 0x989680 ;  /* 0x009896800000895d */ /* 0x004fea0003900000 */
[----:B------:R-:W2:Y:S02]  /*8a90*/  @!P0 SYNCS.PHASECHK.TRANS64 P0, [R0+URZ], R2 ;  /* 0x00000002000085a7 */ /* 0x000ea400080010ff */
[----:B--2---:R-:W-:Y:S05]  /*8aa0*/  @!P0 BRA `(.L_x_143) ;  /* 0xfffffffc00f08947 */ /* 0x004fea000383ffff */
[----:B------:R-:W-:Y:S05]  /*8ab0*/  BRA `(.L_x_144) ;  /* 0xffffffa4009c7947 */ /* 0x000fea000383ffff */
.L_x_42:
[----:B------:R-:W-:-:S07]  /*8ac0*/  MOV R0, UR5 ;  /* 0x0000000500007c02 */ /* 0x000fce0008000f00 */
.L_x_145:
[----:B-1----:R1:W2:Y:S02]  /*8ad0*/  SYNCS.PHASECHK.TRANS64.TRYWAIT P0, [R0+URZ], R2 ;  /* 0x00000002000075a7 */ /* 0x0022a400080011ff */
[----:B--2---:R-:W-:Y:S05]  /*8ae0*/  @!P0 NANOSLEEP.SYNCS 0x989680 ;  /* 0x009896800000895d */ /* 0x004fea0003900000 */
[----:B------:R-:W2:Y:S02]  /*8af0*/  @!P0 SYNCS.PHASECHK.TRANS64 P0, [R0+URZ], R2 ;  /* 0x00000002000085a7 */ /* 0x000ea400080010ff */
[----:B--2---:R-:W-:Y:S05]  /*8b00*/  @!P0 BRA `(.L_x_145) ;  /* 0xfffffffc00f08947 */ /* 0x004fea000383ffff */
[----:B------:R-:W-:Y:S05]  /*8b10*/  BRA `(.L_x_146) ;  /* 0xffffffa400ac7947 */ /* 0x000fea000383ffff */
.L_x_43:
[----:B------:R-:W-:-:S07]  /*8b20*/  MOV R0, UR5 ;  /* 0x0000000500007c02 */ /* 0x000fce0008000f00 */
.L_x_147:
[----:B-1----:R1:W2:Y:S02]  /*8b30*/  SYNCS.PHASECHK.TRANS64.TRYWAIT P0, [R0+URZ], R2 ;  /* 0x00000002000075a7 */ /* 0x0022a400080011ff */
[----:B--2---:R-:W-:Y:S05]  /*8b40*/  @!P0 NANOSLEEP.SYNCS 0x989680 ;  /* 0x009896800000895d */ /* 0x004fea0003900000 */
[----:B------:R-:W2:Y:S02]  /*8b50*/  @!P0 SYNCS.PHASECHK.TRANS64 P0, [R0+URZ], R2 ;  /* 0x00000002000085a7 */ /* 0x000ea400080010ff */
[----:B--2---:R-:W-:Y:S05]  /*8b60*/  @!P0 BRA `(.L_x_147) ;  /* 0xfffffffc00f08947 */ /* 0x004fea000383ffff */
[----:B------:R-:W-:Y:S05]  /*8b70*/  BRA `(.L_x_148) ;  /* 0xffffffa400bc7947 */ /* 0x000fea000383ffff */
.L_x_44:
[----:B------:R-:W-:-:S07]  /*8b80*/  MOV R0, UR5 ;  /* 0x0000000500007c02 */ /* 0x000fce0008000f00 */
.L_x_149:
[----:B-1----:R1:W2:Y:S02]  /*8b90*/  SYNCS.PHASECHK.TRANS64.TRYWAIT P0, [R0+URZ], R2 ;  /* 0x00000002000075a7 */ /* 0x0022a400080011ff */
[----:B--2---:R-:W-:Y:S05]  /*8ba0*/  @!P0 NANOSLEEP.SYNCS 0x989680 ;  /* 0x009896800000895d */ /* 0x004fea0003900000 */
[----:B------:R-:W2:Y:S02]  /*8bb0*/  @!P0 SYNCS.PHASECHK.TRANS64 P0, [R0+URZ], R2 ;  /* 0x00000002000085a7 */ /* 0x000ea400080010ff */
[----:B--2---:R-:W-:Y:S05]  /*8bc0*/  @!P0 BRA `(.L_x_149) ;  /* 0xfffffffc00f08947 */ /* 0x004fea000383ffff */
[----:B------:R-:W-:Y:S05]  /*8bd0*/  BRA `(.L_x_150) ;  /* 0xffffffa400cc7947 */ /* 0x000fea000383ffff */
.L_x_45:
[----:B------:R-:W-:-:S07]  /*8be0*/  MOV R0, UR5 ;  /* 0x0000000500007c02 */ /* 0x000fce0008000f00 */
.L_x_151:
[----:B-1----:R1:W2:Y:S02]  /*8bf0*/  SYNCS.PHASECHK.TRANS64.TRYWAIT P0, [R0+URZ], R2 ;  /* 0x00000002000075a7 */ /* 0x0022a400080011ff */
[----:B--2---:R-:W-:Y:S05]  /*8c00*/  @!P0 NANOSLEEP.SYNCS 0x989680 ;  /* 0x009896800000895d */ /* 0x004fea0003900000 */
[----:B------:R-:W2:Y:S02]  /*8c10*/  @!P0 SYNCS.PHASECHK.TRANS64 P0, [R0+URZ], R2 ;  /* 0x00000002000085a7 */ /* 0x000ea400080010ff */
[----:B--2---:R-:W-:Y:S05]  /*8c20*/  @!P0 BRA `(.L_x_151) ;  /* 0xfffffffc00f08947 */ /* 0x004fea000383ffff */
[----:B------:R-:W-:Y:S05]  /*8c30*/  BRA `(.L_x_152) ;  /* 0xffffffa400dc7947 */ /* 0x000fea000383ffff */
.L_x_46:
[----:B------:R-:W-:-:S07]  /*8c40*/  MOV R0, UR5 ;  /* 0x0000000500007c02 */ /* 0x000fce0008000f00 */
.L_x_153:
[----:B-1----:R1:W2:Y:S02]  /*8c50*/  SYNCS.PHASECHK.TRANS64.TRYWAIT P0, [R0+URZ], R2 ;  /* 0x00000002000075a7 */ /* 0x0022a400080011ff */
[----:B--2---:R-:W-:Y:S05]  /*8c60*/  @!P0 NANOSLEEP.SYNCS 0x989680 ;  /* 0x009896800000895d */ /* 0x004fea0003900000 */
[----:B------:R-:W2:Y:S02]  /*8c70*/  @!P0 SYNCS.PHASECHK.TRANS64 P0, [R0+URZ], R2 ;  /* 0x00000002000085a7 */ /* 0x000ea400080010ff */
[----:B--2---:R-:W-:Y:S05]  /*8c80*/  @!P0 BRA `(.L_x_153) ;  /* 0xfffffffc00f08947 */ /* 0x004fea000383ffff */
[----:B------:R-:W-:Y:S05]  /*8c90*/  BRA `(.L_x_154) ;  /* 0xffffffa400ec7947 */ /* 0x000fea000383ffff */
.L_x_47:
[----:B------:R-:W-:-:S07]  /*8ca0*/  MOV R0, UR5 ;  /* 0x0000000500007c02 */ /* 0x000fce0008000f00 */
.L_x_155:
[----:B-1----:R1:W2:Y:S02]  /*8cb0*/  SYNCS.PHASECHK.TRANS64.TRYWAIT P0, [R0+URZ], R2 ;  /* 0x00000002000075a7 */ /* 0x0022a400080011ff */
[----:B--2---:R-:W-:Y:S05]  /*8cc0*/  @!P0 NANOSLEEP.SYNCS 0x989680 ;  /* 0x009896800000895d */ /* 0x004fea0003900000 */
[----:B------:R-:W2:Y:S02]  /*8cd0*/  @!P0 SYNCS.PHASECHK.TRANS64 P0, [R0+URZ], R2 ;  /* 0x00000002000085a7 */ /* 0x000ea400080010ff */
[----:B--2---:R-:W-:Y:S05]  /*8ce0*/  @!P0 BRA `(.L_x_155) ;  /* 0xfffffffc00f08947 */ /* 0x004fea000383ffff */
[----:B------:R-:W-:Y:S05]  /*8cf0*/  BRA `(.L_x_156) ;  /* 0xffffffa400fc7947 */ /* 0x000fea000383ffff */
.L_x_48:
[----:B------:R-:W-:-:S07]  /*8d00*/  MOV R0, UR5 ;  /* 0x0000000500007c02 */ /* 0x000fce0008000f00 */
.L_x_157:
[----:B-1----:R1:W2:Y:S02]  /*8d10*/  SYNCS.PHASECHK.TRANS64.TRYWAIT P0, [R0+URZ], R2 ;  /* 0x00000002000075a7 */ /* 0x0022a400080011ff */
[----:B--2---:R-:W-:Y:S05]  /*8d20*/  @!P0 NANOSLEEP.SYNCS 0x989680 ;  /* 0x009896800000895d */ /* 0x004fea0003900000 */
[----:B------:R-:W2:Y:S02]  /*8d30*/  @!P0 SYNCS.PHASECHK.TRANS64 P0, [R0+URZ], R2 ;  /* 0x00000002000085a7 */ /* 0x000ea400080010ff */
[----:B--2---:R-:W-:Y:S05]  /*8d40*/  @!P0 BRA `(.L_x_157) ;  /* 0xfffffffc00f08947 */ /* 0x004fea000383ffff */
[----:B------:R-:W-:Y:S05]  /*8d50*/  BRA `(.L_x_158) ;  /* 0xffffffa8000c7947 */ /* 0x000fea000383ffff */
.L_x_49:
[----:B------:R-:W-:-:S07]  /*8d60*/  MOV R0, UR5 ;  /* 0x0000000500007c02 */ /* 0x000fce0008000f00 */
.L_x_159:
[----:B-1----:R1:W2:Y:S02]  /*8d70*/  SYNCS.PHASECHK.TRANS64.TRYWAIT P0, [R0+URZ], R2 ;  /* 0x00000002000075a7 */ /* 0x0022a400080011ff */
[----:B--2---:R-:W-:Y:S05]  /*8d80*/  @!P0 NANOSLEEP.SYNCS 0x989680 ;  /* 0x009896800000895d */ /* 0x004fea0003900000 */
[----:B------:R-:W2:Y:S02]  /*8d90*/  @!P0 SYNCS.PHASECHK.TRANS64 P0, [R0+URZ], R2 ;  /* 0x00000002000085a7 */ /* 0x000ea400080010ff */
[----:B--2---:R-:W-:Y:S05]  /*8da0*/  @!P0 BRA `(.L_x_159) ;  /* 0xfffffffc00f08947 */ /* 0x004fea000383ffff */
[----:B------:R-:W-:Y:S05]  /*8db0*/  BRA `(.L_x_160) ;  /* 0xffffffa8001c7947 */ /* 0x000fea000383ffff */
.L_x_50:
[----:B------:R-:W-:-:S07]  /*8dc0*/  MOV R0, UR5 ;  /* 0x0000000500007c02 */ /* 0x000fce0008000f00 */
.L_x_161:
[----:B-1----:R1:W2:Y:S02]  /*8dd0*/  SYNCS.PHASECHK.TRANS64.TRYWAIT P0, [R0+URZ], R2 ;  /* 0x00000002000075a7 */ /* 0x0022a400080011ff */
[----:B--2---:R-:W-:Y:S05]  /*8de0*/  @!P0 NANOSLEEP.SYNCS 0x989680 ;  /* 0x009896800000895d */ /* 0x004fea0003900000 */
[----:B------:R-:W2:Y:S02]  /*8df0*/  @!P0 SYNCS.PHASECHK.TRANS64 P0, [R0+URZ], R2 ;  /* 0x00000002000085a7 */ /* 0x000ea400080010ff */
[----:B--2---:R-:W-:Y:S05]  /*8e00*/  @!P0 BRA `(.L_x_161) ;  /* 0xfffffffc00f08947 */ /* 0x004fea000383ffff */
[----:B------:R-:W-:Y:S05]  /*8e10*/  BRA `(.L_x_162) ;  /* 0xffffffa8002c7947 */ /* 0x000fea000383ffff */
.L_x_51:
[----:B------:R-:W-:-:S07]  /*8e20*/  MOV R0, UR5 ;  /* 0x0000000500007c02 */ /* 0x000fce0008000f00 */
.L_x_163:
[----:B-1----:R1:W2:Y:S02]  /*8e30*/  SYNCS.PHASECHK.TRANS64.TRYWAIT P0, [R0+URZ], R2 ;  /* 0x00000002000075a7 */ /* 0x0022a400080011ff */
[----:B--2---:R-:W-:Y:S05]  /*8e40*/  @!P0 NANOSLEEP.SYNCS 0x989680 ;  /* 0x009896800000895d */ /* 0x004fea0003900000 */
[----:B------:R-:W2:Y:S02]  /*8e50*/  @!P0 SYNCS.PHASECHK.TRANS64 P0, [R0+URZ], R2 ;  /* 0x00000002000085a7 */ /* 0x000ea400080010ff */
[----:B--2---:R-:W-:Y:S05]  /*8e60*/  @!P0 BRA `(.L_x_163) ;  /* 0xfffffffc00f08947 */ /* 0x004fea000383ffff */
[----:B------:R-:W-:Y:S05]  /*8e70*/  BRA `(.L_x_164) ;  /* 0xffffffa8003c7947 */ /* 0x000fea000383ffff */
.L_x_52:
[----:B------:R-:W-:-:S07]  /*8e80*/  MOV R0, UR5 ;  /* 0x0000000500007c02 */ /* 0x000fce0008000f00 */
.L_x_165:
[----:B-1----:R1:W2:Y:S02]  /*8e90*/  SYNCS.PHASECHK.TRANS64.TRYWAIT P0, [R0+URZ], R2 ;  /* 0x00000002000075a7 */ /* 0x0022a400080011ff */
[----:B--2---:R-:W-:Y:S05]  /*8ea0*/  @!P0 NANOSLEEP.SYNCS 0x989680 ;  /* 0x009896800000895d */ /* 0x004fea0003900000 */
[----:B------:R-:W2:Y:S02]  /*8eb0*/  @!P0 SYNCS.PHASECHK.TRANS64 P0, [R0+URZ], R2 ;  /* 0x00000002000085a7 */ /* 0x000ea400080010ff */
[----:B--2---:R-:W-:Y:S05]  /*8ec0*/  @!P0 BRA `(.L_x_165) ;  /* 0xfffffffc00f08947 */ /* 0x004fea000383ffff */
[----:B------:R-:W-:Y:S05]  /*8ed0*/  BRA `(.L_x_166) ;  /* 0xffffffa8004c7947 */ /* 0x000fea000383ffff */
.L_x_53:
[----:B------:R-:W-:-:S07]  /*8ee0*/  MOV R0, UR5 ;  /* 0x0000000500007c02 */ /* 0x000fce0008000f00 */
.L_x_167:
[----:B-1----:R1:W2:Y:S02]  /*8ef0*/  SYNCS.PHASECHK.TRANS64.TRYWAIT P0, [R0+URZ], R2 ;  /* 0x00000002000075a7 */ /* 0x0022a400080011ff */
[----:B--2---:R-:W-:Y:S05]  /*8f00*/  @!P0 NANOSLEEP.SYNCS 0x989680 ;  /* 0x009896800000895d */ /* 0x004fea0003900000 */
[----:B------:R-:W2:Y:S02]  /*8f10*/  @!P0 SYNCS.PHASECHK.TRANS64 P0, [R0+URZ], R2 ;  /* 0x00000002000085a7 */ /* 0x000ea400080010ff */
[----:B--2---:R-:W-:Y:S05]  /*8f20*/  @!P0 BRA `(.L_x_167) ;  /* 0xfffffffc00f08947 */ /* 0x004fea000383ffff */
[----:B------:R-:W-:Y:S05]  /*8f30*/  BRA `(.L_x_168) ;  /* 0xffffffa8005c7947 */ /* 0x000fea000383ffff */
.L_x_54:
[----:B------:R-:W-:-:S07]  /*8f40*/  MOV R0, UR5 ;  /* 0x0000000500007c02 */ /* 0x000fce0008000f00 */
.L_x_169:
[----:B-1----:R1:W2:Y:S02]  /*8f50*/  SYNCS.PHASECHK.TRANS64.TRYWAIT P0, [R0+URZ], R2 ;  /* 0x00000002000075a7 */ /* 0x0022a400080011ff */
[----:B--2---:R-:W-:Y:S05]  /*8f60*/  @!P0 NANOSLEEP.SYNCS 0x989680 ;  /* 0x009896800000895d */ /* 0x004fea0003900000 */
[----:B------:R-:W2:Y:S02]  /*8f70*/  @!P0 SYNCS.PHASECHK.TRANS64 P0, [R0+URZ], R2 ;  /* 0x00000002000085a7 */ /* 0x000ea400080010ff */
[----:B--2---:R-:W-:Y:S05]  /*8f80*/  @!P0 BRA `(.L_x_169) ;  /* 0xfffffffc00f08947 */ /* 0x004fea000383ffff */
[----:B------:R-:W-:Y:S05]  /*8f90*/  BRA `(.L_x_170) ;  /* 0xffffffa8006c7947 */ /* 0x000fea000383ffff */
.L_x_55:
[----:B------:R-:W-:-:S07]  /*8fa0*/  MOV R0, UR5 ;  /* 0x0000000500007c02 */ /* 0x000fce0008000f00 */
.L_x_171:
[----:B-1----:R1:W2:Y:S02]  /*8fb0*/  SYNCS.PHASECHK.TRANS64.TRYWAIT P0, [R0+URZ], R2 ;  /* 0x00000002000075a7 */ /* 0x0022a400080011ff */
[----:B--2---:R-:W-:Y:S05]  /*8fc0*/  @!P0 NANOSLEEP.SYNCS 0x989680 ;  /* 0x009896800000895d */ /* 0x004fea0003900000 */
[----:B------:R-:W2:Y:S02]  /*8fd0*/  @!P0 SYNCS.PHASECHK.TRANS64 P0, [R0+URZ], R2 ;  /* 0x00000002000085a7 */ /* 0x000ea400080010ff */
[----:B--2---:R-:W-:Y:S05]  /*8fe0*/  @!P0 BRA `(.L_x_171) ;  /* 0xfffffffc00f08947 */ /* 0x004fea000383ffff */
[----:B------:R-:W-:Y:S05]  /*8ff0*/  BRA `(.L_x_172) ;  /* 0xffffffa8007c7947 */ /* 0x000fea000383ffff */
.L_x_56:
[----:B------:R-:W-:-:S07]  /*9000*/  MOV R0, UR5 ;  /* 0x0000000500007c02 */ /* 0x000fce0008000f00 */
.L_x_173:
[----:B-1----:R1:W2:Y:S02]  /*9010*/  SYNCS.PHASECHK.TRANS64.TRYWAIT P0, [R0+URZ], R2 ;  /* 0x00000002000075a7 */ /* 0x0022a400080011ff */
[----:B--2---:R-:W-:Y:S05]  /*9020*/  @!P0 NANOSLEEP.SYNCS 0x989680 ;  /* 0x009896800000895d */ /* 0x004fea0003900000 */
[----:B------:R-:W2:Y:S02]  /*9030*/  @!P0 SYNCS.PHASECHK.TRANS64 P0, [R0+URZ], R2 ;  /* 0x00000002000085a7 */ /* 0x000ea400080010ff */
[----:B--2---:R-:W-:Y:S05]  /*9040*/  @!P0 BRA `(.L_x_173) ;  /* 0xfffffffc00f08947 */ /* 0x004fea000383ffff */
[----:B------:R-:W-:Y:S05]  /*9050*/  BRA `(.L_x_174) ;  /* 0xffffffa8008c7947 */ /* 0x000fea000383ffff */
.L_x_57:
[----:B------:R-:W-:-:S07]  /*9060*/  MOV R0, UR5 ;  /* 0x0000000500007c02 */ /* 0x000fce0008000f00 */
.L_x_175:
[----:B-1----:R1:W2:Y:S02]  /*9070*/  SYNCS.PHASECHK.TRANS64.TRYWAIT P0, [R0+URZ], R2 ;  /* 0x00000002000075a7 */ /* 0x0022a400080011ff */
[----:B--2---:R-:W-:Y:S05]  /*9080*/  @!P0 NANOSLEEP.SYNCS 0x989680 ;  /* 0x009896800000895d */ /* 0x004fea0003900000 */
[----:B------:R-:W2:Y:S02]  /*9090*/  @!P0 SYNCS.PHASECHK.TRANS64 P0, [R0+URZ], R2 ;  /* 0x00000002000085a7 */ /* 0x000ea400080010ff */
[----:B--2---:R-:W-:Y:S05]  /*90a0*/  @!P0 BRA `(.L_x_175) ;  /* 0xfffffffc00f08947 */ /* 0x004fea000383ffff */
[----:B------:R-:W-:Y:S05]  /*90b0*/  BRA `(.L_x_176) ;  /* 0xffffffa8009c7947 */ /* 0x000fea000383ffff */
.L_x_58:
[----:B------:R-:W-:-:S07]  /*90c0*/  MOV R0, UR5 ;  /* 0x0000000500007c02 */ /* 0x000fce0008000f00 */
.L_x_177:
[----:B-1----:R1:W2:Y:S02]  /*90d0*/  SYNCS.PHASECHK.TRANS64.TRYWAIT P0, [R0+URZ], R2 ;  /* 0x00000002000075a7 */ /* 0x0022a400080011ff */
[----:B--2---:R-:W-:Y:S05]  /*90e0*/  @!P0 NANOSLEEP.SYNCS 0x989680 ;  /* 0x009896800000895d */ /* 0x004fea0003900000 */
[----:B------:R-:W2:Y:S02]  /*90f0*/  @!P0 SYNCS.PHASECHK.TRANS64 P0, [R0+URZ], R2 ;  /* 0x00000002000085a7 */ /* 0x000ea400080010ff */
[----:B--2---:R-:W-:Y:S05]  /*9100*/  @!P0 BRA `(.L_x_177) ;  /* 0xfffffffc00f08947 */ /* 0x004fea000383ffff */
[----:B------:R-:W-:Y:S05]  /*9110*/  BRA `(.L_x_178) ;  /* 0xffffffa800ac7947 */ /* 0x000fea000383ffff */
.L_x_59:
[----:B------:R-:W-:-:S07]  /*9120*/  MOV R0, UR5 ;  /* 0x0000000500007c02 */ /* 0x000fce0008000f00 */
.L_x_179:
[----:B-1----:R1:W2:Y:S02]  /*9130*/  SYNCS.PHASECHK.TRANS64.TRYWAIT P0, [R0+URZ], R2 ;  /* 0x00000002000075a7 */ /* 0x0022a400080011ff */
[----:B--2---:R-:W-:Y:S05]  /*9140*/  @!P0 NANOSLEEP.SYNCS 0x989680 ;  /* 0x009896800000895d */ /* 0x004fea0003900000 */
[----:B------:R-:W2:Y:S02]  /*9150*/  @!P0 SYNCS.PHASECHK.TRANS64 P0, [R0+URZ], R2 ;  /* 0x00000002000085a7 */ /* 0x000ea400080010ff */
[----:B--2---:R-:W-:Y:S05]  /*9160*/  @!P0 BRA `(.L_x_179) ;  /* 0xfffffffc00f08947 */ /* 0x004fea000383ffff */
[----:B------:R-:W-:Y:S05]  /*9170*/  BRA `(.L_x_180) ;  /* 0xffffffa800bc7947 */ /* 0x000fea000383ffff */
.L_x_60:
[----:B------:R-:W-:-:S07]  /*9180*/  MOV R0, UR5 ;  /* 0x0000000500007c02 */ /* 0x000fce0008000f00 */
.L_x_181:
[----:B-1----:R1:W2:Y:S02]  /*9190*/  SYNCS.PHASECHK.TRANS64.TRYWAIT P0, [R0+URZ], R2 ;  /* 0x00000002000075a7 */ /* 0x0022a400080011ff */
[----:B--2---:R-:W-:Y:S05]  /*91a0*/  @!P0 NANOSLEEP.SYNCS 0x989680 ;  /* 0x009896800000895d */ /* 0x004fea0003900000 */
[----:B------:R-:W2:Y:S02]  /*91b0*/  @!P0 SYNCS.PHASECHK.TRANS64 P0, [R0+URZ], R2 ;  /* 0x00000002000085a7 */ /* 0x000ea400080010ff */
[----:B--2---:R-:W-:Y:S05]  /*91c0*/  @!P0 BRA `(.L_x_181) ;  /* 0xfffffffc00f08947 */ /* 0x004fea000383ffff */
[----:B------:R-:W-:Y:S05]  /*91d0*/  BRA `(.L_x_182) ;  /* 0xffffffa800cc7947 */ /* 0x000fea000383ffff */
.L_x_61:
[----:B------:R-:W-:-:S07]  /*91e0*/  MOV R0, UR5 ;  /* 0x0000000500007c02 */ /* 0x000fce0008000f00 */
.L_x_183:
[----:B-1----:R1:W2:Y:S02]  /*91f0*/  SYNCS.PHASECHK.TRANS64.TRYWAIT P0, [R0+URZ], R2 ;  /* 0x00000002000075a7 */ /* 0x0022a400080011ff */
[----:B--2---:R-:W-:Y:S05]  /*9200*/  @!P0 NANOSLEEP.SYNCS 0x989680 ;  /* 0x009896800000895d */ /* 0x004fea0003900000 */
[----:B------:R-:W2:Y:S02]  /*9210*/  @!P0 SYNCS.PHASECHK.TRANS64 P0, [R0+URZ], R2 ;  /* 0x00000002000085a7 */ /* 0x000ea400080010ff */
[----:B--2---:R-:W-:Y:S05]  /*9220*/  @!P0 BRA `(.L_x_183) ;  /* 0xfffffffc00f08947 */ /* 0x004fea000383ffff */
[----:B------:R-:W-:Y:S05]  /*9230*/  BRA `(.L_x_184) ;  /* 0xffffffa800dc7947 */ /* 0x000fea000383ffff */
.L_x_62:
[----:B------:R-:W-:-:S07]  /*9240*/  MOV R0, UR5 ;  /* 0x0000000500007c02 */ /* 0x000fce0008000f00 */
.L_x_185:
[----:B-1----:R1:W2:Y:S02]  /*9250*/  SYNCS.PHASECHK.TRANS64.TRYWAIT P0, [R0+URZ], R2 ;  /* 0x00000002000075a7 */ /* 0x0022a400080011ff */
[----:B--2---:R-:W-:Y:S05]  /*9260*/  @!P0 NANOSLEEP.SYNCS 0x989680 ;  /* 0x009896800000895d */ /* 0x004fea0003900000 */
[----:B------:R-:W2:Y:S02]  /*9270*/  @!P0 SYNCS.PHASECHK.TRANS64 P0, [R0+URZ], R2 ;  /* 0x00000002000085a7 */ /* 0x000ea400080010ff */
[----:B--2---:R-:W-:Y:S05]  /*9280*/  @!P0 BRA `(.L_x_185) ;  /* 0xfffffffc00f08947 */ /* 0x004fea000383ffff */
[----:B------:R-:W-:Y:S05]  /*9290*/  BRA `(.L_x_186) ;  /* 0xffffffa800ec7947 */ /* 0x000fea000383ffff */
.L_x_63:
[----:B------:R-:W-:-:S07]  /*92a0*/  MOV R0, UR5 ;  /* 0x0000000500007c02 */ /* 0x000fce0008000f00 */
.L_x_187:
[----:B-1----:R1:W2:Y:S02]  /*92b0*/  SYNCS.PHASECHK.TRANS64.TRYWAIT P0, [R0+URZ], R2 ;  /* 0x00000002000075a7 */ /* 0x0022a400080011ff */
[----:B--2---:R-:W-:Y:S05]  /*92c0*/  @!P0 NANOSLEEP.SYNCS 0x989680 ;  /* 0x009896800000895d */ /* 0x004fea0003900000 */
[----:B------:R-:W2:Y:S02]  /*92d0*/  @!P0 SYNCS.PHASECHK.TRANS64 P0, [R0+URZ], R2 ;  /* 0x00000002000085a7 */ /* 0x000ea400080010ff */
[----:B--2---:R-:W-:Y:S05]  /*92e0*/  @!P0 BRA `(.L_x_187) ;  /* 0xfffffffc00f08947 */ /* 0x004fea000383ffff */
[----:B------:R-:W-:Y:S05]  /*92f0*/  BRA `(.L_x_188) ;  /* 0xffffffa800fc7947 */ /* 0x000fea000383ffff */
.L_x_64:
[----:B------:R-:W-:-:S07]  /*9300*/  MOV R0, UR5 ;  /* 0x0000000500007c02 */ /* 0x000fce0008000f00 */
.L_x_189:
[----:B-1----:R1:W2:Y:S02]  /*9310*/  SYNCS.PHASECHK.TRANS64.TRYWAIT P0, [R0+URZ], R2 ;  /* 0x00000002000075a7 */ /* 0x0022a400080011ff */
[----:B--2---:R-:W-:Y:S05]  /*9320*/  @!P0 NANOSLEEP.SYNCS 0x989680 ;  /* 0x009896800000895d */ /* 0x004fea0003900000 */
[----:B------:R-:W2:Y:S02]  /*9330*/  @!P0 SYNCS.PHASECHK.TRANS64 P0, [R0+URZ], R2 ;  /* 0x00000002000085a7 */ /* 0x000ea400080010ff */
[----:B--2---:R-:W-:Y:S05]  /*9340*/  @!P0 BRA `(.L_x_189) ;  /* 0xfffffffc00f08947 */ /* 0x004fea000383ffff */
[----:B------:R-:W-:Y:S05]  /*9350*/  BRA `(.L_x_190) ;  /* 0xffffffac000c7947 */ /* 0x000fea000383ffff */
.L_x_65:
[----:B------:R-:W-:-:S07]  /*9360*/  MOV R0, UR5 ;  /* 0x0000000500007c02 */ /* 0x000fce0008000f00 */
.L_x_191:
[----:B-1----:R1:W2:Y:S02]  /*9370*/  SYNCS.PHASECHK.TRANS64.TRYWAIT P0, [R0+URZ], R2 ;  /* 0x00000002000075a7 */ /* 0x0022a400080011ff */
[----:B--2---:R-:W-:Y:S05]  /*9380*/  @!P0 NANOSLEEP.SYNCS 0x989680 ;  /* 0x009896800000895d */ /* 0x004fea0003900000 */
[----:B------:R-:W2:Y:S02]  /*9390*/  @!P0 SYNCS.PHASECHK.TRANS64 P0, [R0+URZ], R2 ;  /* 0x00000002000085a7 */ /* 0x000ea400080010ff */
[----:B--2---:R-:W-:Y:S05]  /*93a0*/  @!P0 BRA `(.L_x_191) ;  /* 0xfffffffc00f08947 */ /* 0x004fea000383ffff */
[----:B------:R-:W-:Y:S05]  /*93b0*/  BRA `(.L_x_192) ;  /* 0xffffffac001c7947 */ /* 0x000fea000383ffff */
.L_x_66:
[----:B------:R-:W-:-:S07]  /*93c0*/  MOV R0, UR5 ;  /* 0x0000000500007c02 */ /* 0x000fce0008000f00 */
.L_x_193:
[----:B-1----:R1:W2:Y:S02]  /*93d0*/  SYNCS.PHASECHK.TRANS64.TRYWAIT P0, [R0+URZ], R2 ;  /* 0x00000002000075a7 */ /* 0x0022a400080011ff */
[----:B--2---:R-:W-:Y:S05]  /*93e0*/  @!P0 NANOSLEEP.SYNCS 0x989680 ;  /* 0x009896800000895d */ /* 0x004fea0003900000 */
[----:B------:R-:W2:Y:S02]  /*93f0*/  @!P0 SYNCS.PHASECHK.TRANS64 P0, [R0+URZ], R2 ;  /* 0x00000002000085a7 */ /* 0x000ea400080010ff */
[----:B--2---:R-:W-:Y:S05]  /*9400*/  @!P0 BRA `(.L_x_193) ;  /* 0xfffffffc00f08947 */ /* 0x004fea000383ffff */
[----:B------:R-:W-:Y:S05]  /*9410*/  BRA `(.L_x_194) ;  /* 0xffffffac002c7947 */ /* 0x000fea000383ffff */
.L_x_67:
[----:B------:R-:W-:-:S07]  /*9420*/  MOV R0, UR5 ;  /* 0x0000000500007c02 */ /* 0x000fce0008000f00 */
.L_x_195:
[----:B-1----:R1:W2:Y:S02]  /*9430*/  SYNCS.PHASECHK.TRANS64.TRYWAIT P0, [R0+URZ], R2 ;  /* 0x00000002000075a7 */ /* 0x0022a400080011ff */
[----:B--2---:R-:W-:Y:S05]  /*9440*/  @!P0 NANOSLEEP.SYNCS 0x989680 ;  /* 0x009896800000895d */ /* 0x004fea0003900000 */
[----:B------:R-:W2:Y:S02]  /*9450*/  @!P0 SYNCS.PHASECHK.TRANS64 P0, [R0+URZ], R2 ;  /* 0x00000002000085a7 */ /* 0x000ea400080010ff */
[----:B--2---:R-:W-:Y:S05]  /*9460*/  @!P0 BRA `(.L_x_195) ;  /* 0xfffffffc00f08947 */ /* 0x004fea000383ffff */
[----:B------:R-:W-:Y:S05]  /*9470*/  BRA `(.L_x_196) ;  /* 0xffffffac003c7947 */ /* 0x000fea000383ffff */
.L_x_68:
[----:B------:R-:W-:-:S07]  /*9480*/  MOV R0, UR5 ;  /* 0x0000000500007c02 */ /* 0x000fce0008000f00 */
.L_x_197:
[----:B-1----:R1:W2:Y:S02]  /*9490*/  SYNCS.PHASECHK.TRANS64.TRYWAIT P0, [R0+URZ], R2 ;  /* 0x00000002000075a7 */ /* 0x0022a400080011ff */
[----:B--2---:R-:W-:Y:S05]  /*94a0*/  @!P0 NANOSLEEP.SYNCS 0x989680 ;  /* 0x009896800000895d */ /* 0x004fea0003900000 */
[----:B------:R-:W2:Y:S02]  /*94b0*/  @!P0 SYNCS.PHASECHK.TRANS64 P0, [R0+URZ], R2 ;  /* 0x00000002000085a7 */ /* 0x000ea400080010ff */
[----:B--2---:R-:W-:Y:S05]  /*94c0*/  @!P0 BRA `(.L_x_197) ;  /* 0xfffffffc00f08947 */ /* 0x004fea000383ffff */
[----:B------:R-:W-:Y:S05]  /*94d0*/  BRA `(.L_x_198) ;  /* 0xffffffac004c7947 */ /* 0x000fea000383ffff */
.L_x_69:
[----:B------:R-:W-:-:S07]  /*94e0*/  MOV R0, UR5 ;  /* 0x0000000500007c02 */ /* 0x000fce0008000f00 */
.L_x_199:
[----:B-1----:R1:W2:Y:S02]  /*94f0*/  SYNCS.PHASECHK.TRANS64.TRYWAIT P0, [R0+URZ], R2 ;  /* 0x00000002000075a7 */ /* 0x0022a400080011ff */
[----:B--2---:R-:W-:Y:S05]  /*9500*/  @!P0 NANOSLEEP.SYNCS 0x989680 ;  /* 0x009896800000895d */ /* 0x004fea0003900000 */
[----:B------:R-:W2:Y:S02]  /*9510*/  @!P0 SYNCS.PHASECHK.TRANS64 P0, [R0+URZ], R2 ;  /* 0x00000002000085a7 */ /* 0x000ea400080010ff */
[----:B--2---:R-:W-:Y:S05]  /*9520*/  @!P0 BRA `(.L_x_199) ;  /* 0xfffffffc00f08947 */ /* 0x004fea000383ffff */
[----:B------:R-:W-:Y:S05]  /*9530*/  BRA `(.L_x_200) ;  /* 0xffffffac005c7947 */ /* 0x000fea000383ffff */
.L_x_70:
[----:B------:R-:W-:-:S07]  /*9540*/  MOV R0, UR5 ;  /* 0x0000000500007c02 */ /* 0x000fce0008000f00 */
.L_x_201:
[----:B-1----:R1:W2:Y:S02]  /*9550*/  SYNCS.PHASECHK.TRANS64.TRYWAIT P0, [R0+URZ], R2 ;  /* 0x00000002000075a7 */ /* 0x0022a400080011ff */
[----:B--2---:R-:W-:Y:S05]  /*9560*/  @!P0 NANOSLEEP.SYNCS 0x989680 ;  /* 0x009896800000895d */ /* 0x004fea0003900000 */
[----:B------:R-:W2:Y:S02]  /*9570*/  @!P0 SYNCS.PHASECHK.TRANS64 P0, [R0+URZ], R2 ;  /* 0x00000002000085a7 */ /* 0x000ea400080010ff */
[----:B--2---:R-:W-:Y:S05]  /*9580*/  @!P0 BRA `(.L_x_201) ;  /* 0xfffffffc00f08947 */ /* 0x004fea000383ffff */
[----:B------:R-:W-:Y:S05]  /*9590*/  BRA `(.L_x_202) ;  /* 0xffffffac006c7947 */ /* 0x000fea000383ffff */
.L_x_71:
[----:B------:R-:W-:-:S07]  /*95a0*/  MOV R0, UR5 ;  /* 0x0000000500007c02 */ /* 0x000fce0008000f00 */
.L_x_203:
[----:B-1----:R1:W2:Y:S02]  /*95b0*/  SYNCS.PHASECHK.TRANS64.TRYWAIT P0, [R0+URZ], R2 ;  /* 0x00000002000075a7 */ /* 0x0022a400080011ff */
[----:B--2---:R-:W-:Y:S05]  /*95c0*/  @!P0 NANOSLEEP.SYNCS 0x989680 ;  /* 0x009896800000895d */ /* 0x004fea0003900000 */
[----:B------:R-:W2:Y:S02]  /*95d0*/  @!P0 SYNCS.PHASECHK.TRANS64 P0, [R0+URZ], R2 ;  /* 0x00000002000085a7 */ /* 0x000ea400080010ff */
[----:B--2---:R-:W-:Y:S05]  /*95e0*/  @!P0 BRA `(.L_x_203) ;  /* 0xfffffffc00f08947 */ /* 0x004fea000383ffff */
[----:B------:R-:W-:Y:S05]  /*95f0*/  BRA `(.L_x_204) ;  /* 0xffffffac007c7947 */ /* 0x000fea000383ffff */
.L_x_72:
[----:B------:R-:W-:-:S07]  /*9600*/  MOV R0, UR5 ;  /* 0x0000000500007c02 */ /* 0x000fce0008000f00 */
.L_x_205:
[----:B-1----:R1:W2:Y:S02]  /*9610*/  SYNCS.PHASECHK.TRANS64.TRYWAIT P0, [R0+URZ], R2 ;  /* 0x00000002000075a7 */ /* 0x0022a400080011ff */
[----:B--2---:R-:W-:Y:S05]  /*9620*/  @!P0 NANOSLEEP.SYNCS 0x989680 ;  /* 0x009896800000895d */ /* 0x004fea0003900000 */
[----:B------:R-:W2:Y:S02]  /*9630*/  @!P0 SYNCS.PHASECHK.TRANS64 P0, [R0+URZ], R2 ;  /* 0x00000002000085a7 */ /* 0x000ea400080010ff */
[----:B--2---:R-:W-:Y:S05]  /*9640*/  @!P0 BRA `(.L_x_205) ;  /* 0xfffffffc00f08947 */ /* 0x004fea000383ffff */
[----:B------:R-:W-:Y:S05]  /*9650*/  BRA `(.L_x_206) ;  /* 0xffffffac008c7947 */ /* 0x000fea000383ffff */
.L_x_73:
[----:B------:R-:W-:-:S07]  /*9660*/  MOV R0, UR5 ;  /* 0x0000000500007c02 */ /* 0x000fce0008000f00 */
.L_x_207:
[----:B-1----:R1:W2:Y:S02]  /*9670*/  SYNCS.PHASECHK.TRANS64.TRYWAIT P0, [R0+URZ], R2 ;  /* 0x00000002000075a7 */ /* 0x0022a400080011ff */
[----:B--2---:R-:W-:Y:S05]  /*9680*/  @!P0 NANOSLEEP.SYNCS 0x989680 ;  /* 0x009896800000895d */ /* 0x004fea0003900000 */
[----:B------:R-:W2:Y:S02]  /*9690*/  @!P0 SYNCS.PHASECHK.TRANS64 P0, [R0+URZ], R2 ;  /* 0x00000002000085a7 */ /* 0x000ea400080010ff */
[----:B--2---:R-:W-:Y:S05]  /*96a0*/  @!P0 BRA `(.L_x_207) ;  /* 0xfffffffc00f08947 */ /* 0x004fea000383ffff */
[----:B------:R-:W-:Y:S05]  /*96b0*/  BRA `(.L_x_208) ;  /* 0xffffffac009c7947 */ /* 0x000fea000383ffff */
.L_x_74:
[----:B------:R-:W-:-:S07]  /*96c0*/  MOV R0, UR5 ;  /* 0x0000000500007c02 */ /* 0x000fce0008000f00 */
.L_x_209:
[----:B-1----:R1:W2:Y:S02]  /*96d0*/  SYNCS.PHASECHK.TRANS64.TRYWAIT P0, [R0+URZ], R2 ;  /* 0x00000002000075a7 */ /* 0x0022a400080011ff */
[----:B--2---:R-:W-:Y:S05]  /*96e0*/  @!P0 NANOSLEEP.SYNCS 0x989680 ;  /* 0x009896800000895d */ /* 0x004fea0003900000 */
[----:B------:R-:W2:Y:S02]  /*96f0*/  @!P0 SYNCS.PHASECHK.TRANS64 P0, [R0+URZ], R2 ;  /* 0x00000002000085a7 */ /* 0x000ea400080010ff */
[----:B--2---:R-:W-:Y:S05]  /*9700*/  @!P0 BRA `(.L_x_209) ;  /* 0xfffffffc00f08947 */ /* 0x004fea000383ffff */
[----:B------:R-:W-:Y:S05]  /*9710*/  BRA `(.L_x_210) ;  /* 0xffffffac00ac7947 */ /* 0x000fea000383ffff */
.L_x_75:
[----:B------:R-:W-:-:S07]  /*9720*/  MOV R0, UR5 ;  /* 0x0000000500007c02 */ /* 0x000fce0008000f00 */
.L_x_211:
[----:B-1----:R1:W2:Y:S02]  /*9730*/  SYNCS.PHASECHK.TRANS64.TRYWAIT P0, [R0+URZ], R2 ;  /* 0x00000002000075a7 */ /* 0x0022a400080011ff */
[----:B--2---:R-:W-:Y:S05]  /*9740*/  @!P0 NANOSLEEP.SYNCS 0x989680 ;  /* 0x009896800000895d */ /* 0x004fea0003900000 */
[----:B------:R-:W2:Y:S02]  /*9750*/  @!P0 SYNCS.PHASECHK.TRANS64 P0, [R0+URZ], R2 ;  /* 0x00000002000085a7 */ /* 0x000ea400080010ff */
[----:B--2---:R-:W-:Y:S05]  /*9760*/  @!P0 BRA `(.L_x_211) ;  /* 0xfffffffc00f08947 */ /* 0x004fea000383ffff */
[----:B------:R-:W-:Y:S05]  /*9770*/  BRA `(.L_x_212) ;  /* 0xffffffac00bc7947 */ /* 0x000fea000383ffff */
.L_x_78:
[----:B------:R-:W-:-:S07]  /*9780*/  MOV R4, UR4 ;  /* 0x0000000400047c02 */ /* 0x000fce0008000f00 */
.L_x_213:
[----:B--2---:R2:W3:Y:S02]  /*9790*/  SYNCS.PHASECHK.TRANS64.TRYWAIT P1, [R4+URZ+0x268], R6 ;  /* 0x00026806040075a7 */ /* 0x0044e400080211ff */
[----:B---3--:R-:W-:Y:S05]  /*97a0*/  @!P1 NANOSLEEP.SYNCS 0x989680 ;  /* 0x009896800000995d */ /* 0x008fea0003900000 */
[----:B------:R-:W3:Y:S02]  /*97b0*/  @!P1 SYNCS.PHASECHK.TRANS64 P1, [R4+URZ+0x268], R6 ;  /* 0x00026806040095a7 */ /* 0x000ee400080210ff */
[----:B---3--:R-:W-:Y:S05]  /*97c0*/  @!P1 BRA `(.L_x_213) ;  /* 0xfffffffc00f09947 */ /* 0x008fea000383ffff */
[----:B------:R-:W-:Y:S05]  /*97d0*/  BRA `(.L_x_214) ;  /* 0xffffffb0002c7947 */ /* 0x000fea000383ffff */
.L_x_79:
[----:B--2---:R-:W-:-:S07]  /*97e0*/  MOV R4, UR4 ;  /* 0x0000000400047c02 */ /* 0x004fce0008000f00 */
.L_x_215:
[----:B--2---:R2:W3:Y:S02]  /*97f0*/  SYNCS.PHASECHK.TRANS64.TRYWAIT P1, [R4+URZ+0x260], R5 ;  /* 0x00026005040075a7 */ /* 0x0044e400080211ff */
[----:B---3--:R-:W-:Y:S05]  /*9800*/  @!P1 NANOSLEEP.SYNCS 0x989680 ;  /* 0x009896800000995d */ /* 0x008fea0003900000 */
[----:B------:R-:W3:Y:S02]  /*9810*/  @!P1 SYNCS.PHASECHK.TRANS64 P1, [R4+URZ+0x260], R5 ;  /* 0x00026005040095a7 */ /* 0x000ee400080210ff */
[----:B---3--:R-:W-:Y:S05]  /*9820*/  @!P1 BRA `(.L_x_215) ;  /* 0xfffffffc00f09947 */ /* 0x008fea000383ffff */
[----:B------:R-:W-:Y:S05]  /*9830*/  BRA `(.L_x_216) ;  /* 0xffffffb000347947 */ /* 0x000fea000383ffff */
.L_x_89:
[----:B--2---:R-:W-:-:S04]  /*9840*/  MOV R5, UR5 ;  /* 0x0000000500057c02 */ /* 0x004fc80008000f00 */
[----:B------:R2:W3:Y:S03]  /*9850*/  SYNCS.PHASECHK.TRANS64.TRYWAIT P0, [R5+URZ+0x8], R6 ;  /* 0x00000806050075a7 */ /* 0x0004e600080011ff */
[----:B---3--:R-:W-:Y:S05]  /*9860*/  @!P0 NANOSLEEP.SYNCS 0x989680 ;  /* 0x009896800000895d */ /* 0x008fea0003900000 */
[----:B------:R-:W3:Y:S02]  /*9870*/  @!P0 SYNCS.PHASECHK.TRANS64 P0, [R5+URZ+0x8], R6 ;  /* 0x00000806050085a7 */ /* 0x000ee400080010ff */
[----:B---3--:R-:W-:Y:S05]  /*9880*/  @!P0 BRA `(.L_x_89) ;  /* 0xfffffffc00ec8947 */ /* 0x008fea000383ffff */
[----:B------:R-:W-:Y:S05]  /*9890*/  BRA `(.L_x_88) ;  /* 0xffffffb400007947 */ /* 0x000fea000383ffff */
.L_x_91:
[----:B------:R-:W-:Y:S01]  /*98a0*/  BSSY B0, `(.L_x_217) ;  /* 0x0000006000007945 */ /* 0x000fe20003800000 */
[----:B------:R-:W-:-:S07]  /*98b0*/  MOV R15, 0xffffffff ;  /* 0xffffffff000f7802 */ /* 0x000fce0000000f00 */
[----:B-12--5:R-:W-:Y:S05]  /*98c0*/  WARPSYNC.COLLECTIVE R15, `(.L_x_218) ;  /* 0x000000000f0c7348 */ /* 0x026fea0003c00000 */
[----:B------:R-:W-:Y:S02]  /*98d0*/  ELECT P6, UR79, PT ;  /* 0x00000000004f782f */ /* 0x000fe400038c0000 */
[----:B------:R-:W-:Y:S01]  /*98e0*/  MOV R14, UR79 ;  /* 0x0000004f000e7c02 */ /* 0x000fe20008000f00 */
[----:B-12--5:R-:W-:Y:S10]  /*98f0*/  ENDCOLLECTIVE ;  /* 0x000000000000791b */ /* 0x026ff40003800000 */
.L_x_218:
[----:B------:R-:W-:Y:S05]  /*9900*/  BSYNC B0 ;  /* 0x0000000000007941 */ /* 0x000fea0003800000 */
.L_x_217:
[----:B------:R-:W-:Y:S01]  /*9910*/  PLOP3.LUT P0, PT, P6, PT, PT, 0x80, 0x8 ;  /* 0x000000000008781c */ /* 0x000fe2000370f070 */
[----:B------:R-:W-:-:S12]  /*9920*/  BRA `(.L_x_219) ;  /* 0xffffffb4002c7947 */ /* 0x000fd8000383ffff */
.L_x_93:
[----:B--2---:R-:W-:-:S04]  /*9930*/  MOV R3, UR5 ;  /* 0x0000000500037c02 */ /* 0x004fc80008000f00 */
[----:B------:R2:W3:Y:S03]  /*9940*/  SYNCS.PHASECHK.TRANS64.TRYWAIT P0, [R3+URZ+0x8], R4 ;  /* 0x00000804030075a7 */ /* 0x0004e600080011ff */
[----:B---3--:R-:W-:Y:S05]  /*9950*/  @!P0 NANOSLEEP.SYNCS 0x989680 ;  /* 0x009896800000895d */ /* 0x008fea0003900000 */
[----:B------:R-:W3:Y:S02]  /*9960*/  @!P0 SYNCS.PHASECHK.TRANS64 P0, [R3+URZ+0x8], R4 ;  /* 0x00000804030085a7 */ /* 0x000ee400080010ff */
[----:B---3--:R-:W-:Y:S05]  /*9970*/  @!P0 BRA `(.L_x_93) ;  /* 0xfffffffc00ec8947 */ /* 0x008fea000383ffff */
[----:B------:R-:W-:Y:S05]  /*9980*/  BRA `(.L_x_92) ;  /* 0xffffffb400307947 */ /* 0x000fea000383ffff */
.L_x_94:
[----:B------:R-:W-:-:S07]  /*9990*/  MOV R4, UR17 ;  /* 0x0000001100047c02 */ /* 0x000fce0008000f00 */
.L_x_220:
[----:B-1----:R1:W2:Y:S02]  /*99a0*/  SYNCS.PHASECHK.TRANS64.TRYWAIT P0, [R4+URZ+0x260], R5 ;  /* 0x00026005040075a7 */ /* 0x0022a400080011ff */
[----:B--2---:R-:W-:Y:S05]  /*99b0*/  @!P0 NANOSLEEP.SYNCS 0x989680 ;  /* 0x009896800000895d */ /* 0x004fea0003900000 */
[----:B------:R-:W2:Y:S02]  /*99c0*/  @!P0 SYNCS.PHASECHK.TRANS64 P0, [R4+URZ+0x260], R5 ;  /* 0x00026005040085a7 */ /* 0x000ea400080010ff */
[----:B--2---:R-:W-:Y:S05]  /*99d0*/  @!P0 BRA `(.L_x_220) ;  /* 0xfffffffc00f08947 */ /* 0x004fea000383ffff */
[----:B------:R-:W-:Y:S05]  /*99e0*/  BRA `(.L_x_221) ;  /* 0xffffffb8001c7947 */ /* 0x000fea000383ffff */
.L_x_96:
[----:B------:R-:W-:-:S07]  /*99f0*/  MOV R4, UR22 ;  /* 0x0000001600047c02 */ /* 0x000fce0008000f00 */
.L_x_222:
[----:B-1----:R1:W2:Y:S02]  /*9a00*/  SYNCS.PHASECHK.TRANS64.TRYWAIT P0, [R4+URZ+0x280], R5 ;  /* 0x00028005040075a7 */ /* 0x0022a400080011ff */
[----:B--2---:R-:W-:Y:S05]  /*9a10*/  @!P0 NANOSLEEP.SYNCS 0x989680 ;  /* 0x009896800000895d */ /* 0x004fea0003900000 */
[----:B------:R-:W2:Y:S02]  /*9a20*/  @!P0 SYNCS.PHASECHK.TRANS64 P0, [R4+URZ+0x280], R5 ;  /* 0x00028005040085a7 */ /* 0x000ea400080010ff */
[----:B--2---:R-:W-:Y:S05]  /*9a30*/  @!P0 BRA `(.L_x_222) ;  /* 0xfffffffc00f08947 */ /* 0x004fea000383ffff */
[----:B------:R-:W-:Y:S05]  /*9a40*/  BRA `(.L_x_95) ;  /* 0xffffffb8003c7947 */ /* 0x000fea000383ffff */
.L_x_100:
[----:B-1----:R-:W-:Y:S07]  /*9a50*/  MOV R4, UR10 ;  /* 0x0000000a00047c02 */ /* 0x002fee0008000f00 */
.L_x_223:
[----:B-1----:R1:W2:Y:S02]  /*9a60*/  SYNCS.PHASECHK.TRANS64.TRYWAIT P0, [R4+URZ], R6 ;  /* 0x00000006040075a7 */ /* 0x0022a400080011ff */
[----:B--2---:R-:W-:Y:S05]  /*9a70*/  @!P0 NANOSLEEP.SYNCS 0x989680 ;  /* 0x009896800000895d */ /* 0x004fea0003900000 */
[----:B------:R-:W2:Y:S02]  /*9a80*/  @!P0 SYNCS.PHASECHK.TRANS64 P0, [R4+URZ], R6 ;  /* 0x00000006040085a7 */ /* 0x000ea400080010ff */
[----:B--2---:R-:W-:Y:S05]  /*9a90*/  @!P0 BRA `(.L_x_223) ;  /* 0xfffffffc00f08947 */ /* 0x004fea000383ffff */
[----:B------:R-:W-:Y:S05]  /*9aa0*/  BRA `(.L_x_99) ;  /* 0xffffffb800607947 */ /* 0x000fea000383ffff */
.L_x_104:
[----:B--2---:R-:W-:-:S07]  /*9ab0*/  MOV R0, UR4 ;  /* 0x0000000400007c02 */ /* 0x004fce0008000f00 */
.L_x_224:
[----:B-1----:R1:W2:Y:S02]  /*9ac0*/  SYNCS.PHASECHK.TRANS64.TRYWAIT P0, [R0+URZ], R2 ;  /* 0x00000002000075a7 */ /* 0x0022a400080011ff */
[----:B--2---:R-:W-:Y:S05]  /*9ad0*/  @!P0 NANOSLEEP.SYNCS 0x989680 ;  /* 0x009896800000895d */ /* 0x004fea0003900000 */
[----:B------:R-:W2:Y:S02]  /*9ae0*/  @!P0 SYNCS.PHASECHK.TRANS64 P0, [R0+URZ], R2 ;  /* 0x00000002000085a7 */ /* 0x000ea400080010ff */
[----:B--2---:R-:W-:Y:S05]  /*9af0*/  @!P0 BRA `(.L_x_224) ;  /* 0xfffffffc00f08947 */ /* 0x004fea000383ffff */
[----:B------:R-:W-:Y:S05]  /*9b00*/  BRA `(.L_x_225) ;  /* 0xffffffbc00387947 */ /* 0x000fea000383ffff */
.L_x_107:
[----:B------:R-:W-:-:S07]  /*9b10*/  MOV R0, UR17 ;  /* 0x0000001100007c02 */ /* 0x000fce0008000f00 */
.L_x_226:
[----:B-1----:R1:W2:Y:S02]  /*9b20*/  SYNCS.PHASECHK.TRANS64.TRYWAIT P1, [R0+URZ+0x290], R2 ;  /* 0x00029002000075a7 */ /* 0x0022a400080211ff */
[----:B--2---:R-:W-:Y:S05]  /*9b30*/  @!P1 NANOSLEEP.SYNCS 0x989680 ;  /* 0x009896800000995d */ /* 0x004fea0003900000 */
[----:B------:R-:W2:Y:S02]  /*9b40*/  @!P1 SYNCS.PHASECHK.TRANS64 P1, [R0+URZ+0x290], R2 ;  /* 0x00029002000095a7 */ /* 0x000ea400080210ff */
[----:B--2---:R-:W-:Y:S05]  /*9b50*/  @!P1 BRA `(.L_x_226) ;  /* 0xfffffffc00f09947 */ /* 0x004fea000383ffff */
[----:B------:R-:W-:Y:S05]  /*9b60*/  BRA `(.L_x_227) ;  /* 0xffffffbc00847947 */ /* 0x000fea000383ffff */
.L_x_112:
[----:B------:R-:W-:Y:S07]  /*9b70*/  MOV R0, UR28 ;  /* 0x0000001c00007c02 */ /* 0x000fee0008000f00 */
.L_x_228:
[----:B-1----:R1:W2:Y:S02]  /*9b80*/  SYNCS.PHASECHK.TRANS64.TRYWAIT P0, [R0+URZ+0x260], R3 ;  /* 0x00026003000075a7 */ /* 0x0022a400080011ff */
[----:B--2---:R-:W-:Y:S05]  /*9b90*/  @!P0 NANOSLEEP.SYNCS 0x989680 ;  /* 0x009896800000895d */ /* 0x004fea0003900000 */
[----:B------:R-:W2:Y:S02]  /*9ba0*/  @!P0 SYNCS.PHASECHK.TRANS64 P0, [R0+URZ+0x260], R3 ;  /* 0x00026003000085a7 */ /* 0x000ea400080010ff */
[----:B--2---:R-:W-:Y:S05]  /*9bb0*/  @!P0 BRA `(.L_x_228) ;  /* 0xfffffffc00f08947 */ /* 0x004fea000383ffff */
[----:B------:R-:W-:Y:S05]  /*9bc0*/  BRA `(.L_x_229) ;  /* 0xffffffc000b07947 */ /* 0x000fea000383ffff */
.L_x_115:
[----:B------:R-:W-:Y:S07]  /*9bd0*/  MOV R0, UR28 ;  /* 0x0000001c00007c02 */ /* 0x000fee0008000f00 */
.L_x_230:
[----:B-1----:R1:W2:Y:S02]  /*9be0*/  SYNCS.PHASECHK.TRANS64.TRYWAIT P0, [R0+URZ+0x258], R8 ;  /* 0x00025808000075a7 */ /* 0x0022a400080011ff */
[----:B--2---:R-:W-:Y:S05]  /*9bf0*/  @!P0 NANOSLEEP.SYNCS 0x989680 ;  /* 0x009896800000895d */ /* 0x004fea0003900000 */
[----:B------:R-:W2:Y:S02]  /*9c00*/  @!P0 SYNCS.PHASECHK.TRANS64 P0, [R0+URZ+0x258], R8 ;  /* 0x00025808000085a7 */ /* 0x000ea400080010ff */
[----:B--2---:R-:W-:Y:S05]  /*9c10*/  @!P0 BRA `(.L_x_230) ;  /* 0xfffffffc00f08947 */ /* 0x004fea000383ffff */
[----:B------:R-:W-:Y:S05]  /*9c20*/  BRA `(.L_x_114) ;  /* 0xffffffc800107947 */ /* 0x000fea000383ffff */
.L_x_118:
[----:B-1----:R-:W-:Y:S07]  /*9c30*/  MOV R0, UR28 ;  /* 0x0000001c00007c02 */ /* 0x002fee0008000f00 */
.L_x_231:
[----:B-1----:R1:W2:Y:S02]  /*9c40*/  SYNCS.PHASECHK.TRANS64.TRYWAIT P2, [R0+URZ+0x248], R3 ;  /* 0x00024803000075a7 */ /* 0x0022a400080411ff */
[----:B--2---:R-:W-:Y:S05]  /*9c50*/  @!P2 NANOSLEEP.SYNCS 0x989680 ;  /* 0x009896800000a95d */ /* 0x004fea0003900000 */
[----:B------:R-:W2:Y:S02]  /*9c60*/  @!P2 SYNCS.PHASECHK.TRANS64 P2, [R0+URZ+0x248], R3 ;  /* 0x000248030000a5a7 */ /* 0x000ea400080410ff */
[----:B--2---:R-:W-:Y:S05]  /*9c70*/  @!P2 BRA `(.L_x_231) ;  /* 0xfffffffc00f0a947 */ /* 0x004fea000383ffff */
[----:B------:R-:W-:Y:S05]  /*9c80*/  BRA `(.L_x_232) ;  /* 0xffffffc8006c7947 */ /* 0x000fea000383ffff */
.L_x_121:
[----:B------:R-:W-:Y:S07]  /*9c90*/  MOV R0, UR44 ;  /* 0x0000002c00007c02 */ /* 0x000fee0008000f00 */
.L_x_233:
[----:B-1----:R1:W2:Y:S02]  /*9ca0*/  SYNCS.PHASECHK.TRANS64.TRYWAIT P0, [R0+URZ+0x260], R2 ;  /* 0x00026002000075a7 */ /* 0x0022a400080011ff */
[----:B--2---:R-:W-:Y:S05]  /*9cb0*/  @!P0 NANOSLEEP.SYNCS 0x989680 ;  /* 0x009896800000895d */ /* 0x004fea0003900000 */
[----:B------:R-:W2:Y:S02]  /*9cc0*/  @!P0 SYNCS.PHASECHK.TRANS64 P0, [R0+URZ+0x260], R2 ;  /* 0x00026002000085a7 */ /* 0x000ea400080010ff */
[----:B--2---:R-:W-:Y:S05]  /*9cd0*/  @!P0 BRA `(.L_x_233) ;  /* 0xfffffffc00f08947 */ /* 0x004fea000383ffff */
[----:B------:R-:W-:Y:S05]  /*9ce0*/  BRA `(.L_x_234) ;  /* 0xffffffd000147947 */ /* 0x000fea000383ffff */
.L_x_132:
[----:B-1----:R-:W-:Y:S04]  /*9cf0*/  MOV R3, UR44 ;  /* 0x0000002c00037c02 */ /* 0x002fe80008000f00 */
[----:B------:R1:W2:Y:S03]  /*9d00*/  SYNCS.PHASECHK.TRANS64.TRYWAIT P1, [R3+URZ+0x240], R4 ;  /* 0x00024004030075a7 */ /* 0x0002a600080211ff */
[----:B--2---:R-:W-:Y:S05]  /*9d10*/  @!P1 NANOSLEEP.SYNCS 0x989680 ;  /* 0x009896800000995d */ /* 0x004fea0003900000 */
[----:B------:R-:W2:Y:S02]  /*9d20*/  @!P1 SYNCS.PHASECHK.TRANS64 P1, [R3+URZ+0x240], R4 ;  /* 0x00024004030095a7 */ /* 0x000ea400080210ff */
[----:B--2---:R-:W-:Y:S05]  /*9d30*/  @!P1 BRA `(.L_x_132) ;  /* 0xfffffffc00ec9947 */ /* 0x004fea000383ffff */
[----:B------:R-:W-:Y:S05]  /*9d40*/  BRA `(.L_x_131) ;  /* 0xffffffdc00547947 */ /* 0x000fea000383ffff */
.L_x_134:
[----:B-1----:R1:W2:Y:S02]  /*9d50*/  SYNCS.PHASECHK.TRANS64.TRYWAIT P1, [R88+URZ+0x270], R0 ;  /* 0x00027000580075a7 */ /* 0x0022a400080211ff */
[----:B--2---:R-:W-:Y:S05]  /*9d60*/  @!P1 NANOSLEEP.SYNCS 0x989680 ;  /* 0x009896800000995d */ /* 0x004fea0003900000 */
[----:B------:R-:W2:Y:S02]  /*9d70*/  @!P1 SYNCS.PHASECHK.TRANS64 P1, [R88+URZ+0x270], R0 ;  /* 0x00027000580095a7 */ /* 0x000ea400080210ff */
[----:B--2---:R-:W-:Y:S05]  /*9d80*/  @!P1 BRA `(.L_x_134) ;  /* 0xfffffffc00f09947 */ /* 0x004fea000383ffff */
[----:B------:R-:W-:Y:S05]  /*9d90*/  BRA `(.L_x_133) ;  /* 0xffffffdc00947947 */ /* 0x000fea000383ffff */
        .weak           $__internal_0_$__cuda_sm10x_tcgen05_guardrail_trap_col_being_dealloced_not_returned_by_alloc
        .type           $__internal_0_$__cuda_sm10x_tcgen05_guardrail_trap_col_being_dealloced_not_returned_by_alloc,@function
        .size           $__internal_0_$__cuda_sm10x_tcgen05_guardrail_trap_col_being_dealloced_not_returned_by_alloc,($__internal_1_$__cuda_sm10x_tcgen05_guardrail_trap_phase_invalid_during_alloc - $__internal_0_$__cuda_sm10x_tcgen05_guardrail_trap_col_being_dealloced_not_returned_by_alloc)
$__internal_0_$__cuda_sm10x_tcgen05_guardrail_trap_col_being_dealloced_not_returned_by_alloc:
[----:B------:R-:W-:Y:S05]  /*9da0*/  BPT.TRAP 0x1 ;  /* 0x000000040000795c */ /* 0x000fea0000300000 */
[----:B------:R-:W-:-:S04]  /*9db0*/  HFMA2 R3, -RZ, RZ, 0, 0 ;  /* 0x00000000ff037431 */ /* 0x000fc800000001ff */
[----:B------:R-:W-:Y:S05]  /*9dc0*/  RET.REL.NODEC R2 `(_ZN7cutlass13device_kernelINS_4conv6kernel13ConvUniversalINS1_16ConvProblemShapeILNS1_8OperatorE1ELi3EEENS1_10collective14CollectiveConvINS1_47MainloopSm100TmaUmmaWarpSpecializedImplicitGemmILS5_1ELi36ELi3ELi1ELi2EN4cute5tupleIJNSA_1CILi2EEENSC_ILi1EEESE_EEEEENSB_IJNSC_ILi128EEENSC_ILi64EEENSB_IJSI_EEEEEENS_12float_e4m3_tESL_NSA_8TiledMMAINSA_8MMA_AtomIJNSA_10MMA_TraitsINSA_25SM100_MMA_F8F6F4_2x1SM_SSEJSL_SL_fSH_SI_NSA_17integral_constantINSA_4UMMA5MajorELSS_0EEENSQ_ISS_LSS_1EEENSQ_INSR_7ScaleInELSV_0EEESW_EEEEEENSA_6LayoutINSB_IJSE_SE_SE_EEENSB_IJNSC_ILi0EEES11_S11_EEEEENSB_IJNSA_10UnderscoreES14_S14_EEEEENS7_6detail27Sm100ImplicitGemmTileTraitsINSA_25SM100_TMA_2SM_LOAD_IM2COLENSA_14ComposedLayoutINSA_7SwizzleILi2ELi4ELi3EEENSA_18smem_ptr_flag_bitsILi8EEENSZ_INSB_IJNSC_ILi8EEESI_EEENSB_IJSI_SE_EEEEEEEvEENS18_INSA_18SM100_TMA_2SM_LOADENS1A_INS1B_ILi1ELi4ELi3EEES1E_NSZ_INSB_IJNSC_ILi32EEES1F_EEENSB_IJSE_S1N_EEEEEEEvEEEENS_8epilogue10collective18CollectiveEpilogueINS1U_23Sm100TmaWarpSpecializedILi1ELi1ELi32ELb0ELb0EEEJNSB_IJSI_SI_SJ_EEENSB_IJNSZ_ISI_SE_EES20_EEESL_NSB_IJNSB_IJllllEEESE_S11_EEESL_S23_NS1U_6fusion15FusionCallbacksIS1Y_NS24_17LinearCombinationISL_fSL_fLNS_15FloatRoundStyleE2EEES1Z_S21_JEEENSA_5SM1004TMEM4LOAD26SM100_TMEM_LOAD_32dp32b32xENSA_20SM90_TMA_LOAD_IM2COLES1J_NSA_39AutoVectorizingCopyWithAssumedAlignmentILi128EEENSA_21SM90_TMA_STORE_IM2COLES1J_S2G_S2G_EEEvvEEEEvNT_6ParamsE) ;  /* 0xffffff60028c7950 */ /* 0x000fea0003c3ffff */
        .weak           $__internal_1_$__cuda_sm10x_tcgen05_guardrail_trap_phase_invalid_during_alloc
        .type           $__internal_1_$__cuda_sm10x_tcgen05_guardrail_trap_phase_invalid_during_alloc,@function
        .size           $__internal_1_$__cuda_sm10x_tcgen05_guardrail_trap_phase_invalid_during_alloc,($__internal_2_$__cuda_sm10x_tcgen05_guardrail_trap_unallocated_columns_being_dealloced - $__internal_1_$__cuda_sm10x_tcgen05_guardrail_trap_phase_invalid_during_alloc)
$__internal_1_$__cuda_sm10x_tcgen05_guardrail_trap_phase_invalid_during_alloc:
[----:B------:R-:W-:Y:S05]  /*9dd0*/  BPT.TRAP 0x1 ;  /* 0x000000040000795c */ /* 0x000fea0000300000 */
[----:B------:R-:W-:-:S04]  /*9de0*/  MOV R5, 0x0 ;  /* 0x0000000000057802 */ /* 0x000fc80000000f00 */
[----:B------:R-:W-:Y:S05]  /*9df0*/  RET.REL.NODEC R4 `(_ZN7cutlass13device_kernelINS_4conv6kernel13ConvUniversalINS1_16ConvProblemShapeILNS1_8OperatorE1ELi3EEENS1_10collective14CollectiveConvINS1_47MainloopSm100TmaUmmaWarpSpecializedImplicitGemmILS5_1ELi36ELi3ELi1ELi2EN4cute5tupleIJNSA_1CILi2EEENSC_ILi1EEESE_EEEEENSB_IJNSC_ILi128EEENSC_ILi64EEENSB_IJSI_EEEEEENS_12float_e4m3_tESL_NSA_8TiledMMAINSA_8MMA_AtomIJNSA_10MMA_TraitsINSA_25SM100_MMA_F8F6F4_2x1SM_SSEJSL_SL_fSH_SI_NSA_17integral_constantINSA_4UMMA5MajorELSS_0EEENSQ_ISS_LSS_1EEENSQ_INSR_7ScaleInELSV_0EEESW_EEEEEENSA_6LayoutINSB_IJSE_SE_SE_EEENSB_IJNSC_ILi0EEES11_S11_EEEEENSB_IJNSA_10UnderscoreES14_S14_EEEEENS7_6detail27Sm100ImplicitGemmTileTraitsINSA_25SM100_TMA_2SM_LOAD_IM2COLENSA_14ComposedLayoutINSA_7SwizzleILi2ELi4ELi3EEENSA_18smem_ptr_flag_bitsILi8EEENSZ_INSB_IJNSC_ILi8EEESI_EEENSB_IJSI_SE_EEEEEEEvEENS18_INSA_18SM100_TMA_2SM_LOADENS1A_INS1B_ILi1ELi4ELi3EEES1E_NSZ_INSB_IJNSC_ILi32EEES1F_EEENSB_IJSE_S1N_EEEEEEEvEEEENS_8epilogue10collective18CollectiveEpilogueINS1U_23Sm100TmaWarpSpecializedILi1ELi1ELi32ELb0ELb0EEEJNSB_IJSI_SI_SJ_EEENSB_IJNSZ_ISI_SE_EES20_EEESL_NSB_IJNSB_IJllllEEESE_S11_EEESL_S23_NS1U_6fusion15FusionCallbacksIS1Y_NS24_17LinearCombinationISL_fSL_fLNS_15FloatRoundStyleE2EEES1Z_S21_JEEENSA_5SM1004TMEM4LOAD26SM100_TMEM_LOAD_32dp32b32xENSA_20SM90_TMA_LOAD_IM2COLES1J_NSA_39AutoVectorizingCopyWithAssumedAlignmentILi128EEENSA_21SM90_TMA_STORE_IM2COLES1J_S2G_S2G_EEEvvEEEEvNT_6ParamsE) ;  /* 0xffffff6004807950 */ /* 0x000fea0003c3ffff */
        .weak           $__internal_2_$__cuda_sm10x_tcgen05_guardrail_trap_unallocated_columns_being_dealloced
        .type           $__internal_2_$__cuda_sm10x_tcgen05_guardrail_trap_unallocated_columns_being_dealloced,@function
        .size           $__internal_2_$__cuda_sm10x_tcgen05_guardrail_trap_unallocated_columns_being_dealloced,(.L_x_236 - $__internal_2_$__cuda_sm10x_tcgen05_guardrail_trap_unallocated_columns_being_dealloced)
$__internal_2_$__cuda_sm10x_tcgen05_guardrail_trap_unallocated_columns_being_dealloced:
[----:B------:R-:W-:Y:S05]  /*9e00*/  BPT.TRAP 0x1 ;  /* 0x000000040000795c */ /* 0x000fea0000300000 */
[----:B------:R-:W-:-:S04]  /*9e10*/  HFMA2 R3, -RZ, RZ, 0, 0 ;  /* 0x00000000ff037431 */ /* 0x000fc800000001ff */
[----:B------:R-:W-:Y:S05]  /*9e20*/  RET.REL.NODEC R2 `(_ZN7cutlass13device_kernelINS_4conv6kernel13ConvUniversalINS1_16ConvProblemShapeILNS1_8OperatorE1ELi3EEENS1_10collective14CollectiveConvINS1_47MainloopSm100TmaUmmaWarpSpecializedImplicitGemmILS5_1ELi36ELi3ELi1ELi2EN4cute5tupleIJNSA_1CILi2EEENSC_ILi1EEESE_EEEEENSB_IJNSC_ILi128EEENSC_ILi64EEENSB_IJSI_EEEEEENS_12float_e4m3_tESL_NSA_8TiledMMAINSA_8MMA_AtomIJNSA_10MMA_TraitsINSA_25SM100_MMA_F8F6F4_2x1SM_SSEJSL_SL_fSH_SI_NSA_17integral_constantINSA_4UMMA5MajorELSS_0EEENSQ_ISS_LSS_1EEENSQ_INSR_7ScaleInELSV_0EEESW_EEEEEENSA_6LayoutINSB_IJSE_SE_SE_EEENSB_IJNSC_ILi0EEES11_S11_EEEEENSB_IJNSA_10UnderscoreES14_S14_EEEEENS7_6detail27Sm100ImplicitGemmTileTraitsINSA_25SM100_TMA_2SM_LOAD_IM2COLENSA_14ComposedLayoutINSA_7SwizzleILi2ELi4ELi3EEENSA_18smem_ptr_flag_bitsILi8EEENSZ_INSB_IJNSC_ILi8EEESI_EEENSB_IJSI_SE_EEEEEEEvEENS18_INSA_18SM100_TMA_2SM_LOADENS1A_INS1B_ILi1ELi4ELi3EEES1E_NSZ_INSB_IJNSC_ILi32EEES1F_EEENSB_IJSE_S1N_EEEEEEEvEEEENS_8epilogue10collective18CollectiveEpilogueINS1U_23Sm100TmaWarpSpecializedILi1ELi1ELi32ELb0ELb0EEEJNSB_IJSI_SI_SJ_EEENSB_IJNSZ_ISI_SE_EES20_EEESL_NSB_IJNSB_IJllllEEESE_S11_EEESL_S23_NS1U_6fusion15FusionCallbacksIS1Y_NS24_17LinearCombinationISL_fSL_fLNS_15FloatRoundStyleE2EEES1Z_S21_JEEENSA_5SM1004TMEM4LOAD26SM100_TMEM_LOAD_32dp32b32xENSA_20SM90_TMA_LOAD_IM2COLES1J_NSA_39AutoVectorizingCopyWithAssumedAlignmentILi128EEENSA_21SM90_TMA_STORE_IM2COLES1J_S2G_S2G_EEEvvEEEEvNT_6ParamsE) ;  /* 0xffffff6002747950 */ /* 0x000fea0003c3ffff */
.L_x_235:
[----:B------:R-:W-:-:S00]  /*9e30*/  BRA `(.L_x_235) ;  /* 0xfffffffc00fc7947 */ /* 0x000fc0000383ffff */
[----:B------:R-:W-:-:S00]  /*9e40*/  NOP ;  /* 0x0000000000007918 */ /* 0x000fc00000000000 */
        /* <DEDUP_REMOVED lines=11> */
.L_x_236:


//--------------------- .nv.global.init           --------------------------
	.section	.nv.global.init,"aw",@progbits
.nv.global.init:
	.type		$str$29,@object
	.size		$str$29,($str$30 - $str$29)
$str$29:
        /*0000*/ 	.byte	0x28, 0x61, 0x64, 0x64, 0x72, 0x65, 0x73, 0x73, 0x20, 0x26, 0x20, 0x6d, 0x61, 0x73, 0x6b, 0x29
        /*0010*/ 	.byte	0x20, 0x3d, 0x3d, 0x20, 0x30, 0x00
	.type		$str$30,@object
	.size		$str$30,($str$28 - $str$30)
$str$30:
        /*0016*/ 	.byte	0x2f, 0x74, 0x6d, 0x70, 0x2f, 0x63, 0x75, 0x74, 0x6c, 0x61, 0x73, 0x73, 0x5f, 0x73, 0x77, 0x65
        /*0026*/ 	.byte	0x65, 0x70, 0x5f, 0x73, 0x72, 0x63, 0x2f, 0x69, 0x6e, 0x63, 0x6c, 0x75, 0x64, 0x65, 0x2f, 0x63
        /*0036*/ 	.byte	0x75, 0x74, 0x65, 0x2f, 0x70, 0x6f, 0x69, 0x6e, 0x74, 0x65, 0x72, 0x5f, 0x66, 0x6c, 0x61, 0x67
        /*0046*/ 	.byte	0x67, 0x65, 0x64, 0x2e, 0x68, 0x70, 0x70, 0x00
	.type		$str$28,@object
	.size		$str$28,($str$27 - $str$28)
$str$28:
        /*004e*/ 	.byte	0x2f, 0x74, 0x6d, 0x70, 0x2f, 0x63, 0x75, 0x74, 0x6c, 0x61, 0x73, 0x73, 0x5f, 0x73, 0x77, 0x65
        /*005e*/ 	.byte	0x65, 0x70, 0x5f, 0x73, 0x72, 0x63, 0x2f, 0x69, 0x6e, 0x63, 0x6c, 0x75, 0x64, 0x65, 0x2f, 0x63
        /*006e*/ 	.byte	0x75, 0x74, 0x65, 0x2f, 0x61, 0x74, 0x6f, 0x6d, 0x2f, 0x63, 0x6f, 0x70, 0x79, 0x5f, 0x74, 0x72
        /*007e*/ 	.byte	0x61, 0x69, 0x74, 0x73, 0x5f, 0x73, 0x6d, 0x31, 0x30, 0x30, 0x2e, 0x68, 0x70, 0x70, 0x00
	.type		$str$27,@object
	.size		$str$27,(__unnamed_1 - $str$27)
$str$27:
        /*008d*/ 	.byte	0x28, 0x28, 0x75, 0x69, 0x6e, 0x74, 0x33, 0x32, 0x5f, 0x74, 0x28, 0x74, 0x68, 0x72, 0x65, 0x61
        /*009d*/ 	.byte	0x64, 0x49, 0x64, 0x78, 0x2e, 0x78, 0x29, 0x20, 0x2f, 0x20, 0x33, 0x32, 0x29, 0x20, 0x25, 0x20
        /*00ad*/ 	.byte	0x34, 0x29, 0x20, 0x3d, 0x3d, 0x20, 0x28, 0x28, 0x28, 0x74, 0x6d, 0x65, 0x6d, 0x5f, 0x61, 0x64
        /*00bd*/ 	.byte	0x64, 0x72, 0x20, 0x3e, 0x3e, 0x20, 0x31, 0x36, 0x29, 0x20, 0x2f, 0x20, 0x33, 0x32, 0x29, 0x20
        /*00cd*/ 	.byte	0x25, 0x20, 0x34, 0x29, 0x00
	.type		__unnamed_1,@object
	.size		__unnamed_1,(__unnamed_2 - __unnamed_1)
__unnamed_1:
        /*00d2*/ 	.byte	0x61, 0x75, 0x74, 0x6f, 0x20, 0x63, 0x75, 0x74, 0x65, 0x3a, 0x3a, 0x61, 0x73, 0x5f, 0x70, 0x6f
        /* <DEDUP_REMOVED lines=24> */
        /*0262*/ 	.byte	0x3c, 0x34, 0x30, 0x39, 0x36, 0x3e, 0x3e, 0x3e, 0x3e, 0x5d, 0x00
	.type		__unnamed_2,@object
	.size		__unnamed_2,(.L_2 - __unnamed_2)
__unnamed_2:
        /* <DEDUP_REMOVED lines=40> */
        /*04ed*/ 	.byte	0x74, 0x65, 0x3a, 0x3a, 0x43, 0x3c, 0x30, 0x3e, 0x3e, 0x3e, 0x3e, 0x5d, 0x00
.L_2:


//--------------------- .nv.shared._ZN7cutlass13device_kernelINS_4conv6kernel13ConvUniversalINS1_16ConvProblemShapeILNS1_8OperatorE1ELi3EEENS1_10collective14CollectiveConvINS1_47MainloopSm100TmaUmmaWarpSpecializedImplicitGemmILS5_1ELi36ELi3ELi1ELi2EN4cute5tupleIJNSA_1CILi2EEENSC_ILi1EEESE_EEEEENSB_IJNSC_ILi128EEENSC_ILi64EEENSB_IJSI_EEEEEENS_12float_e4m3_tESL_NSA_8TiledMMAINSA_8MMA_AtomIJNSA_10MMA_TraitsINSA_25SM100_MMA_F8F6F4_2x1SM_SSEJSL_SL_fSH_SI_NSA_17integral_constantINSA_4UMMA5MajorELSS_0EEENSQ_ISS_LSS_1EEENSQ_INSR_7ScaleInELSV_0EEESW_EEEEEENSA_6LayoutINSB_IJSE_SE_SE_EEENSB_IJNSC_ILi0EEES11_S11_EEEEENSB_IJNSA_10UnderscoreES14_S14_EEEEENS7_6detail27Sm100ImplicitGemmTileTraitsINSA_25SM100_TMA_2SM_LOAD_IM2COLENSA_14ComposedLayoutINSA_7SwizzleILi2ELi4ELi3EEENSA_18smem_ptr_flag_bitsILi8EEENSZ_INSB_IJNSC_ILi8EEESI_EEENSB_IJSI_SE_EEEEEEEvEENS18_INSA_18SM100_TMA_2SM_LOADENS1A_INS1B_ILi1ELi4ELi3EEES1E_NSZ_INSB_IJNSC_ILi32EEES1F_EEENSB_IJSE_S1N_EEEEEEEvEEEENS_8epilogue10collective18CollectiveEpilogueINS1U_23Sm100TmaWarpSpecializedILi1ELi1ELi32ELb0ELb0EEEJNSB_IJSI_SI_SJ_EEENSB_IJNSZ_ISI_SE_EES20_EEESL_NSB_IJNSB_IJllllEEESE_S11_EEESL_S23_NS1U_6fusion15FusionCallbacksIS1Y_NS24_17LinearCombinationISL_fSL_fLNS_15FloatRoundStyleE2EEES1Z_S21_JEEENSA_5SM1004TMEM4LOAD26SM100_TMEM_LOAD_32dp32b32xENSA_20SM90_TMA_LOAD_IM2COLES1J_NSA_39AutoVectorizingCopyWithAssumedAlignmentILi128EEENSA_21SM90_TMA_STORE_IM2COLES1J_S2G_S2G_EEEvvEEEEvNT_6ParamsE --------------------------
	.section	.nv.shared._ZN7cutlass13device_kernelINS_4conv6kernel13ConvUniversalINS1_16ConvProblemShapeILNS1_8OperatorE1ELi3EEENS1_10collective14CollectiveConvINS1_47MainloopSm100TmaUmmaWarpSpecializedImplicitGemmILS5_1ELi36ELi3ELi1ELi2EN4cute5tupleIJNSA_1CILi2EEENSC_ILi1EEESE_EEEEENSB_IJNSC_ILi128EEENSC_ILi64EEENSB_IJSI_EEEEEENS_12float_e4m3_tESL_NSA_8TiledMMAINSA_8MMA_AtomIJNSA_10MMA_TraitsINSA_25SM100_MMA_F8F6F4_2x1SM_SSEJSL_SL_fSH_SI_NSA_17integral_constantINSA_4UMMA5MajorELSS_0EEENSQ_ISS_LSS_1EEENSQ_INSR_7ScaleInELSV_0EEESW_EEEEEENSA_6LayoutINSB_IJSE_SE_SE_EEENSB_IJNSC_ILi0EEES11_S11_EEEEENSB_IJNSA_10UnderscoreES14_S14_EEEEENS7_6detail27Sm100ImplicitGemmTileTraitsINSA_25SM100_TMA_2SM_LOAD_IM2COLENSA_14ComposedLayoutINSA_7SwizzleILi2ELi4ELi3EEENSA_18smem_ptr_flag_bitsILi8EEENSZ_INSB_IJNSC_ILi8EEESI_EEENSB_IJSI_SE_EEEEEEEvEENS18_INSA_18SM100_TMA_2SM_LOADENS1A_INS1B_ILi1ELi4ELi3EEES1E_NSZ_INSB_IJNSC_ILi32EEES1F_EEENSB_IJSE_S1N_EEEEEEEvEEEENS_8epilogue10collective18CollectiveEpilogueINS1U_23Sm100TmaWarpSpecializedILi1ELi1ELi32ELb0ELb0EEEJNSB_IJSI_SI_SJ_EEENSB_IJNSZ_ISI_SE_EES20_EEESL_NSB_IJNSB_IJllllEEESE_S11_EEESL_S23_NS1U_6fusion15FusionCallbacksIS1Y_NS24_17LinearCombinationISL_fSL_fLNS_15FloatRoundStyleE2EEES1Z_S21_JEEENSA_5SM1004TMEM4LOAD26SM100_TMEM_LOAD_32dp32b32xENSA_20SM90_TMA_LOAD_IM2COLES1J_NSA_39AutoVectorizingCopyWithAssumedAlignmentILi128EEENSA_21SM90_TMA_STORE_IM2COLES1J_S2G_S2G_EEEvvEEEEvNT_6ParamsE,"aw",@nobits
	.sectionflags	@""
	.align	16
	.zero		1024


//--------------------- .nv.shared.reserved.0     --------------------------
	.section	.nv.shared.reserved.0,"aw",@nobits
	.weak		__nv_reservedSMEM_offset_0_alias
	.size		__nv_reservedSMEM_offset_0_alias, 0, 64
	.other		__nv_reservedSMEM_offset_0_alias,@"STO_CUDA_RESERVED_SHARED STV_DEFAULT"
__nv_reservedSMEM_offset_0_alias:
	.zero		0
.nv.shared.reserved.0:
	.zero		64
	.weak		__nv_reservedSMEM_tcgen05_partition
	.type		__nv_reservedSMEM_tcgen05_partition,@object
	.size		__nv_reservedSMEM_tcgen05_partition,(.L_0 - __nv_reservedSMEM_tcgen05_partition)
__nv_reservedSMEM_tcgen05_partition:
	.zero		32
.L_0:


//--------------------- .nv.global                --------------------------
	.section	.nv.global,"aw",@nobits
.nv.global:
	.type		_ZN39_INTERNAL_9620fff8_4_k_cu_1f7e97e5_33834cute1_E,@object
	.size		_ZN39_INTERNAL_9620fff8_4_k_cu_1f7e97e5_33834cute1_E,(_ZN39_INTERNAL_9620fff8_4_k_cu_1f7e97e5_33834cuda3std3__45__cpo6cbeginE - _ZN39_INTERNAL_9620fff8_4_k_cu_1f7e97e5_33834cute1_E)
_ZN39_INTERNAL_9620fff8_4_k_cu_1f7e97e5_33834cute1_E:
	.zero		1
	.type		_ZN39_INTERNAL_9620fff8_4_k_cu_1f7e97e5_33834cuda3std3__45__cpo6cbeginE,@object
	.size		_ZN39_INTERNAL_9620fff8_4_k_cu_1f7e97e5_33834cuda3std3__45__cpo6cbeginE,(_ZN39_INTERNAL_9620fff8_4_k_cu_1f7e97e5_33834cuda3std3__48in_placeE - _ZN39_INTERNAL_9620fff8_4_k_cu_1f7e97e5_33834cuda3std3__45__cpo6cbeginE)
_ZN39_INTERNAL_9620fff8_4_k_cu_1f7e97e5_33834cuda3std3__45__cpo6cbeginE:
	.zero		1
	.type		_ZN39_INTERNAL_9620fff8_4_k_cu_1f7e97e5_33834cuda3std3__48in_placeE,@object
	.size		_ZN39_INTERNAL_9620fff8_4_k_cu_1f7e97e5_33834cuda3std3__48in_placeE,(_ZN39_INTERNAL_9620fff8_4_k_cu_1f7e97e5_33834cuda3std6ranges3__45__cpo9iter_moveE - _ZN39_INTERNAL_9620fff8_4_k_cu_1f7e97e5_33834cuda3std3__48in_placeE)
_ZN39_INTERNAL_9620fff8_4_k_cu_1f7e97e5_33834cuda3std3__48in_placeE:
	.zero		1
	.type		_ZN39_INTERNAL_9620fff8_4_k_cu_1f7e97e5_33834cuda3std6ranges3__45__cpo9iter_moveE,@object
	.size		_ZN39_INTERNAL_9620fff8_4_k_cu_1f7e97e5_33834cuda3std6ranges3__45__cpo9iter_moveE,(_ZN39_INTERNAL_9620fff8_4_k_cu_1f7e97e5_33834cuda3std3__45__cpo5beginE - _ZN39_INTERNAL_9620fff8_4_k_cu_1f7e97e5_33834cuda3std6ranges3__45__cpo9iter_moveE)
_ZN39_INTERNAL_9620fff8_4_k_cu_1f7e97e5_33834cuda3std6ranges3__45__cpo9iter_moveE:
	.zero		1
	.type		_ZN39_INTERNAL_9620fff8_4_k_cu_1f7e97e5_33834cuda3std3__45__cpo5beginE,@object
	.size		_ZN39_INTERNAL_9620fff8_4_k_cu_1f7e97e5_33834cuda3std3__45__cpo5beginE,(_ZN39_INTERNAL_9620fff8_4_k_cu_1f7e97e5_33834cuda3std3__441_GLOBAL__N__9620fff8_4_k_cu_1f7e97e5_33836ignoreE - _ZN39_INTERNAL_9620fff8_4_k_cu_1f7e97e5_33834cuda3std3__45__cpo5beginE)
_ZN39_INTERNAL_9620fff8_4_k_cu_1f7e97e5_33834cuda3std3__45__cpo5beginE:
	.zero		1
	.type		_ZN39_INTERNAL_9620fff8_4_k_cu_1f7e97e5_33834cuda3std3__441_GLOBAL__N__9620fff8_4_k_cu_1f7e97e5_33836ignoreE,@object
	.size		_ZN39_INTERNAL_9620fff8_4_k_cu_1f7e97e5_33834cuda3std3__441_GLOBAL__N__9620fff8_4_k_cu_1f7e97e5_33836ignoreE,(_ZN39_INTERNAL_9620fff8_4_k_cu_1f7e97e5_33834cute7productE - _ZN39_INTERNAL_9620fff8_4_k_cu_1f7e97e5_33834cuda3std3__441_GLOBAL__N__9620fff8_4_k_cu_1f7e97e5_33836ignoreE)
_ZN39_INTERNAL_9620fff8_4_k_cu_1f7e97e5_33834cuda3std3__441_GLOBAL__N__9620fff8_4_k_cu_1f7e97e5_33836ignoreE:
	.zero		1
	.type		_ZN39_INTERNAL_9620fff8_4_k_cu_1f7e97e5_33834cute7productE,@object
	.size		_ZN39_INTERNAL_9620fff8_4_k_cu_1f7e97e5_33834cute7productE,(_ZN39_INTERNAL_9620fff8_4_k_cu_1f7e97e5_33834cuda3std3__45__cpo3endE - _ZN39_INTERNAL_9620fff8_4_k_cu_1f7e97e5_33834cute7productE)
_ZN39_INTERNAL_9620fff8_4_k_cu_1f7e97e5_33834cute7productE:
	.zero		1
	.type		_ZN39_INTERNAL_9620fff8_4_k_cu_1f7e97e5_33834cuda3std3__45__cpo3endE,@object
	.size		_ZN39_INTERNAL_9620fff8_4_k_cu_1f7e97e5_33834cuda3std3__45__cpo3endE,(_ZN39_INTERNAL_9620fff8_4_k_cu_1f7e97e5_33834cuda3std3__419piecewise_constructE - _ZN39_INTERNAL_9620fff8_4_k_cu_1f7e97e5_33834cuda3std3__45__cpo3endE)
_ZN39_INTERNAL_9620fff8_4_k_cu_1f7e97e5_33834cuda3std3__45__cpo3endE:
	.zero		1
	.type		_ZN39_INTERNAL_9620fff8_4_k_cu_1f7e97e5_33834cuda3std3__419piecewise_constructE,@object
	.size		_ZN39_INTERNAL_9620fff8_4_k_cu_1f7e97e5_33834cuda3std3__419piecewise_constructE,(_ZN39_INTERNAL_9620fff8_4_k_cu_1f7e97e5_33834cuda3std3__45__cpo4cendE - _ZN39_INTERNAL_9620fff8_4_k_cu_1f7e97e5_33834cuda3std3__419piecewise_constructE)
_ZN39_INTERNAL_9620fff8_4_k_cu_1f7e97e5_33834cuda3std3__419piecewise_constructE:
	.zero		1
	.type		_ZN39_INTERNAL_9620fff8_4_k_cu_1f7e97e5_33834cuda3std3__45__cpo4cendE,@object
	.size		_ZN39_INTERNAL_9620fff8_4_k_cu_1f7e97e5_33834cuda3std3__45__cpo4cendE,(_ZN39_INTERNAL_9620fff8_4_k_cu_1f7e97e5_33834cuda3std6ranges3__45__cpo4swapE - _ZN39_INTERNAL_9620fff8_4_k_cu_1f7e97e5_33834cuda3std3__45__cpo4cendE)
_ZN39_INTERNAL_9620fff8_4_k_cu_1f7e97e5_33834cuda3std3__45__cpo4cendE:
	.zero		1
	.type		_ZN39_INTERNAL_9620fff8_4_k_cu_1f7e97e5_33834cuda3std6ranges3__45__cpo4swapE,@object
	.size		_ZN39_INTERNAL_9620fff8_4_k_cu_1f7e97e5_33834cuda3std6ranges3__45__cpo4swapE,(.L_10 - _ZN39_INTERNAL_9620fff8_4_k_cu_1f7e97e5_33834cuda3std6ranges3__45__cpo4swapE)
_ZN39_INTERNAL_9620fff8_4_k_cu_1f7e97e5_33834cuda3std6ranges3__45__cpo4swapE:
	.zero		1
.L_10:


//--------------------- .nv.constant0._ZN7cutlass13device_kernelINS_4conv6kernel13ConvUniversalINS1_16ConvProblemShapeILNS1_8OperatorE1ELi3EEENS1_10collective14CollectiveConvINS1_47MainloopSm100TmaUmmaWarpSpecializedImplicitGemmILS5_1ELi36ELi3ELi1ELi2EN4cute5tupleIJNSA_1CILi2EEENSC_ILi1EEESE_EEEEENSB_IJNSC_ILi128EEENSC_ILi64EEENSB_IJSI_EEEEEENS_12float_e4m3_tESL_NSA_8TiledMMAINSA_8MMA_AtomIJNSA_10MMA_TraitsINSA_25SM100_MMA_F8F6F4_2x1SM_SSEJSL_SL_fSH_SI_NSA_17integral_constantINSA_4UMMA5MajorELSS_0EEENSQ_ISS_LSS_1EEENSQ_INSR_7ScaleInELSV_0EEESW_EEEEEENSA_6LayoutINSB_IJSE_SE_SE_EEENSB_IJNSC_ILi0EEES11_S11_EEEEENSB_IJNSA_10UnderscoreES14_S14_EEEEENS7_6detail27Sm100ImplicitGemmTileTraitsINSA_25SM100_TMA_2SM_LOAD_IM2COLENSA_14ComposedLayoutINSA_7SwizzleILi2ELi4ELi3EEENSA_18smem_ptr_flag_bitsILi8EEENSZ_INSB_IJNSC_ILi8EEESI_EEENSB_IJSI_SE_EEEEEEEvEENS18_INSA_18SM100_TMA_2SM_LOADENS1A_INS1B_ILi1ELi4ELi3EEES1E_NSZ_INSB_IJNSC_ILi32EEES1F_EEENSB_IJSE_S1N_EEEEEEEvEEEENS_8epilogue10collective18CollectiveEpilogueINS1U_23Sm100TmaWarpSpecializedILi1ELi1ELi32ELb0ELb0EEEJNSB_IJSI_SI_SJ_EEENSB_IJNSZ_ISI_SE_EES20_EEESL_NSB_IJNSB_IJllllEEESE_S11_EEESL_S23_NS1U_6fusion15FusionCallbacksIS1Y_NS24_17LinearCombinationISL_fSL_fLNS_15FloatRoundStyleE2EEES1Z_S21_JEEENSA_5SM1004TMEM4LOAD26SM100_TMEM_LOAD_32dp32b32xENSA_20SM90_TMA_LOAD_IM2COLES1J_NSA_39AutoVectorizingCopyWithAssumedAlignmentILi128EEENSA_21SM90_TMA_STORE_IM2COLES1J_S2G_S2G_EEEvvEEEEvNT_6ParamsE --------------------------
	.section	.nv.constant0._ZN7cutlass13device_kernelINS_4conv6kernel13ConvUniversalINS1_16ConvProblemShapeILNS1_8OperatorE1ELi3EEENS1_10collective14CollectiveConvINS1_47MainloopSm100TmaUmmaWarpSpecializedImplicitGemmILS5_1ELi36ELi3ELi1ELi2EN4cute5tupleIJNSA_1CILi2EEENSC_ILi1EEESE_EEEEENSB_IJNSC_ILi128EEENSC_ILi64EEENSB_IJSI_EEEEEENS_12float_e4m3_tESL_NSA_8TiledMMAINSA_8MMA_AtomIJNSA_10MMA_TraitsINSA_25SM100_MMA_F8F6F4_2x1SM_SSEJSL_SL_fSH_SI_NSA_17integral_constantINSA_4UMMA5MajorELSS_0EEENSQ_ISS_LSS_1EEENSQ_INSR_7ScaleInELSV_0EEESW_EEEEEENSA_6LayoutINSB_IJSE_SE_SE_EEENSB_IJNSC_ILi0EEES11_S11_EEEEENSB_IJNSA_10UnderscoreES14_S14_EEEEENS7_6detail27Sm100ImplicitGemmTileTraitsINSA_25SM100_TMA_2SM_LOAD_IM2COLENSA_14ComposedLayoutINSA_7SwizzleILi2ELi4ELi3EEENSA_18smem_ptr_flag_bitsILi8EEENSZ_INSB_IJNSC_ILi8EEESI_EEENSB_IJSI_SE_EEEEEEEvEENS18_INSA_18SM100_TMA_2SM_LOADENS1A_INS1B_ILi1ELi4ELi3EEES1E_NSZ_INSB_IJNSC_ILi32EEES1F_EEENSB_IJSE_S1N_EEEEEEEvEEEENS_8epilogue10collective18CollectiveEpilogueINS1U_23Sm100TmaWarpSpecializedILi1ELi1ELi32ELb0ELb0EEEJNSB_IJSI_SI_SJ_EEENSB_IJNSZ_ISI_SE_EES20_EEESL_NSB_IJNSB_IJllllEEESE_S11_EEESL_S23_NS1U_6fusion15FusionCallbacksIS1Y_NS24_17LinearCombinationISL_fSL_fLNS_15FloatRoundStyleE2EEES1Z_S21_JEEENSA_5SM1004TMEM4LOAD26SM100_TMEM_LOAD_32dp32b32xENSA_20SM90_TMA_LOAD_IM2COLES1J_NSA_39AutoVectorizingCopyWithAssumedAlignmentILi128EEENSA_21SM90_TMA_STORE_IM2COLES1J_S2G_S2G_EEEvvEEEEvNT_6ParamsE,"a",@progbits
	.sectionflags	@""
	.align	4
.nv.constant0._ZN7cutlass13device_kernelINS_4conv6kernel13ConvUniversalINS1_16ConvProblemShapeILNS1_8OperatorE1ELi3EEENS1_10collective14CollectiveConvINS1_47MainloopSm100TmaUmmaWarpSpecializedImplicitGemmILS5_1ELi36ELi3ELi1ELi2EN4cute5tupleIJNSA_1CILi2EEENSC_ILi1EEESE_EEEEENSB_IJNSC_ILi128EEENSC_ILi64EEENSB_IJSI_EEEEEENS_12float_e4m3_tESL_NSA_8TiledMMAINSA_8MMA_AtomIJNSA_10MMA_TraitsINSA_25SM100_MMA_F8F6F4_2x1SM_SSEJSL_SL_fSH_SI_NSA_17integral_constantINSA_4UMMA5MajorELSS_0EEENSQ_ISS_LSS_1EEENSQ_INSR_7ScaleInELSV_0EEESW_EEEEEENSA_6LayoutINSB_IJSE_SE_SE_EEENSB_IJNSC_ILi0EEES11_S11_EEEEENSB_IJNSA_10UnderscoreES14_S14_EEEEENS7_6detail27Sm100ImplicitGemmTileTraitsINSA_25SM100_TMA_2SM_LOAD_IM2COLENSA_14ComposedLayoutINSA_7SwizzleILi2ELi4ELi3EEENSA_18smem_ptr_flag_bitsILi8EEENSZ_INSB_IJNSC_ILi8EEESI_EEENSB_IJSI_SE_EEEEEEEvEENS18_INSA_18SM100_TMA_2SM_LOADENS1A_INS1B_ILi1ELi4ELi3EEES1E_NSZ_INSB_IJNSC_ILi32EEES1F_EEENSB_IJSE_S1N_EEEEEEEvEEEENS_8epilogue10collective18CollectiveEpilogueINS1U_23Sm100TmaWarpSpecializedILi1ELi1ELi32ELb0ELb0EEEJNSB_IJSI_SI_SJ_EEENSB_IJNSZ_ISI_SE_EES20_EEESL_NSB_IJNSB_IJllllEEESE_S11_EEESL_S23_NS1U_6fusion15FusionCallbacksIS1Y_NS24_17LinearCombinationISL_fSL_fLNS_15FloatRoundStyleE2EEES1Z_S21_JEEENSA_5SM1004TMEM4LOAD26SM100_TMEM_LOAD_32dp32b32xENSA_20SM90_TMA_LOAD_IM2COLES1J_NSA_39AutoVectorizingCopyWithAssumedAlignmentILi128EEENSA_21SM90_TMA_STORE_IM2COLES1J_S2G_S2G_EEEvvEEEEvNT_6ParamsE:
	.zero		3200


//--------------------- SYMBOLS --------------------------

	.type		.nv.reservedSmem.offset0,@object
	.size		.nv.reservedSmem.offset0,0x4
	.type		.nv.reservedSmem.cap,@object
	.size		.nv.reservedSmem.cap,0x4
	.type		__assertfail,@function
